	.target	sm_90a

	.elftype	@"ET_EXEC"


//--------------------- .note.nv.tkinfo           --------------------------
	.section	.note.nv.tkinfo,"",@"SHT_NOTE"
	.sectionflags	@"SHF_NOTE_NV_TKINFO"
	.tkinfo
        /*0018*/ 	.word	0x00000002
        /*0030*/ 	.string	""
        /*0030*/ 	.string	"ptxas"
        /*0030*/ 	.string	"Cuda compilation tools, release 13.0, V13.0.88"
        /*0030*/ 	.string	"Build cuda_13.0.r13.0/compiler.36424714_0"
        /*0030*/ 	.string	"-arch sm_90a -m 64 "



//--------------------- .note.nv.cuinfo           --------------------------
	.section	.note.nv.cuinfo,"",@"SHT_NOTE"
	.sectionflags	@"SHF_NOTE_NV_CUINFO"
        /*0018*/ 	.short	0x0002
        /*001a*/ 	.short	0x005a
        /*001c*/ 	.short	0x0082
	.zero		2


//--------------------- .nv.info                  --------------------------
	.section	.nv.info,"",@"SHT_CUDA_INFO"
	.align	4


	//----- nvinfo : EIATTR_REGCOUNT
	.align		4
        /*0000*/ 	.byte	0x04, 0x2f
        /*0002*/ 	.short	(.L_15 - .L_14)
	.align		4
.L_14:
        /*0004*/ 	.word	index@(_ZN7cutlass13device_kernelINS_4gemm6kernel13GemmUniversalIN4cute5tupleIJiiiiEEENS1_10collective13CollectiveMmaINS1_34MainloopSm90TmaGmmaWarpSpecializedILi9ENS5_IJNS4_1CILi4EEENSA_ILi1EEESC_EEENS1_32KernelTmaWarpSpecializedPingpongEEENS5_IJNSA_ILi64EEENSA_ILi128EEESH_EEEaNS5_IJlSC_lEEEaSJ_NS4_8TiledMMAINS4_8MMA_AtomIJNS4_4SM904GMMA27MMA_64x128x32_S32S8S8_SS_TNEEEENS4_6LayoutINS5_IJSC_SC_SC_EEENS5_IJNSA_ILi0EEESS_SS_EEEEENS5_IJNS4_10UnderscoreESV_SV_EEEEENS4_13SM90_TMA_LOADENS4_14ComposedLayoutINS4_7SwizzleILi3ELi4ELi3EEENS4_18smem_ptr_flag_bitsILi8EEENSQ_INS5_IJNSA_ILi8EEESH_EEENS5_IJSH_SC_EEEEEEEvNS4_8identityENS4_23SM90_TMA_LOAD_MULTICASTES18_vS19_EENS_8epilogue10collective6detail29Sm90TmaWarpSpecializedAdapterINS1D_15DefaultEpilogueIaSJ_SJ_NS1C_6thread17LinearCombinationIaLi1EiiLNS1H_9ScaleType4KindE0ELNS_15FloatRoundStyleE2EaEENS1_15EpilogueDefaultEEEEEvvEEEEvNT_6ParamsE)
        /*0008*/ 	.word	0x000000a8


	//----- nvinfo : EIATTR_FRAME_SIZE
	.align		4
.L_15:
        /*000c*/ 	.byte	0x04, 0x11
        /*000e*/ 	.short	(.L_17 - .L_16)
	.align		4
.L_16:
        /*0010*/ 	.word	index@(_ZN7cutlass13device_kernelINS_4gemm6kernel13GemmUniversalIN4cute5tupleIJiiiiEEENS1_10collective13CollectiveMmaINS1_34MainloopSm90TmaGmmaWarpSpecializedILi9ENS5_IJNS4_1CILi4EEENSA_ILi1EEESC_EEENS1_32KernelTmaWarpSpecializedPingpongEEENS5_IJNSA_ILi64EEENSA_ILi128EEESH_EEEaNS5_IJlSC_lEEEaSJ_NS4_8TiledMMAINS4_8MMA_AtomIJNS4_4SM904GMMA27MMA_64x128x32_S32S8S8_SS_TNEEEENS4_6LayoutINS5_IJSC_SC_SC_EEENS5_IJNSA_ILi0EEESS_SS_EEEEENS5_IJNS4_10UnderscoreESV_SV_EEEEENS4_13SM90_TMA_LOADENS4_14ComposedLayoutINS4_7SwizzleILi3ELi4ELi3EEENS4_18smem_ptr_flag_bitsILi8EEENSQ_INS5_IJNSA_ILi8EEESH_EEENS5_IJSH_SC_EEEEEEEvNS4_8identityENS4_23SM90_TMA_LOAD_MULTICASTES18_vS19_EENS_8epilogue10collective6detail29Sm90TmaWarpSpecializedAdapterINS1D_15DefaultEpilogueIaSJ_SJ_NS1C_6thread17LinearCombinationIaLi1EiiLNS1H_9ScaleType4KindE0ELNS_15FloatRoundStyleE2EaEENS1_15EpilogueDefaultEEEEEvvEEEEvNT_6ParamsE)
        /*0014*/ 	.word	0x00000008


	//----- nvinfo : EIATTR_MIN_STACK_SIZE
	.align		4
.L_17:
        /*0018*/ 	.byte	0x04, 0x12
        /*001a*/ 	.short	(.L_19 - .L_18)
	.align		4
.L_18:
        /*001c*/ 	.word	index@(_ZN7cutlass13device_kernelINS_4gemm6kernel13GemmUniversalIN4cute5tupleIJiiiiEEENS1_10collective13CollectiveMmaINS1_34MainloopSm90TmaGmmaWarpSpecializedILi9ENS5_IJNS4_1CILi4EEENSA_ILi1EEESC_EEENS1_32KernelTmaWarpSpecializedPingpongEEENS5_IJNSA_ILi64EEENSA_ILi128EEESH_EEEaNS5_IJlSC_lEEEaSJ_NS4_8TiledMMAINS4_8MMA_AtomIJNS4_4SM904GMMA27MMA_64x128x32_S32S8S8_SS_TNEEEENS4_6LayoutINS5_IJSC_SC_SC_EEENS5_IJNSA_ILi0EEESS_SS_EEEEENS5_IJNS4_10UnderscoreESV_SV_EEEEENS4_13SM90_TMA_LOADENS4_14ComposedLayoutINS4_7SwizzleILi3ELi4ELi3EEENS4_18smem_ptr_flag_bitsILi8EEENSQ_INS5_IJNSA_ILi8EEESH_EEENS5_IJSH_SC_EEEEEEEvNS4_8identityENS4_23SM90_TMA_LOAD_MULTICASTES18_vS19_EENS_8epilogue10collective6detail29Sm90TmaWarpSpecializedAdapterINS1D_15DefaultEpilogueIaSJ_SJ_NS1C_6thread17LinearCombinationIaLi1EiiLNS1H_9ScaleType4KindE0ELNS_15FloatRoundStyleE2EaEENS1_15EpilogueDefaultEEEEEvvEEEEvNT_6ParamsE)
        /*0020*/ 	.word	0x00000008
.L_19:


//--------------------- .nv.compat                --------------------------
	.section	.nv.compat,"",@"SHT_CUDA_COMPAT_INFO"
	.align	4
        /*0000*/ 	.byte	0x02, 0x09, 0x01, 0x00, 0x02, 0x02, 0x04, 0x00, 0x02, 0x05, 0x05, 0x00, 0x03, 0x07, 0x01, 0x01
        /*0010*/ 	.byte	0x02, 0x03, 0x01, 0x00, 0x02, 0x06, 0x01, 0x00, 0x04, 0x0b, 0x08, 0x00, 0x00, 0x00, 0x00, 0x00
        /*0020*/ 	.byte	0x00, 0x00, 0x00, 0x00


//--------------------- .nv.info._ZN7cutlass13device_kernelINS_4gemm6kernel13GemmUniversalIN4cute5tupleIJiiiiEEENS1_10collective13CollectiveMmaINS1_34MainloopSm90TmaGmmaWarpSpecializedILi9ENS5_IJNS4_1CILi4EEENSA_ILi1EEESC_EEENS1_32KernelTmaWarpSpecializedPingpongEEENS5_IJNSA_ILi64EEENSA_ILi128EEESH_EEEaNS5_IJlSC_lEEEaSJ_NS4_8TiledMMAINS4_8MMA_AtomIJNS4_4SM904GMMA27MMA_64x128x32_S32S8S8_SS_TNEEEENS4_6LayoutINS5_IJSC_SC_SC_EEENS5_IJNSA_ILi0EEESS_SS_EEEEENS5_IJNS4_10UnderscoreESV_SV_EEEEENS4_13SM90_TMA_LOADENS4_14ComposedLayoutINS4_7SwizzleILi3ELi4ELi3EEENS4_18smem_ptr_flag_bitsILi8EEENSQ_INS5_IJNSA_ILi8EEESH_EEENS5_IJSH_SC_EEEEEEEvNS4_8identityENS4_23SM90_TMA_LOAD_MULTICASTES18_vS19_EENS_8epilogue10collective6detail29Sm90TmaWarpSpecializedAdapterINS1D_15DefaultEpilogueIaSJ_SJ_NS1C_6thread17LinearCombinationIaLi1EiiLNS1H_9ScaleType4KindE0ELNS_15FloatRoundStyleE2EaEENS1_15EpilogueDefaultEEEEEvvEEEEvNT_6ParamsE --------------------------
	.section	.nv.info._ZN7cutlass13device_kernelINS_4gemm6kernel13GemmUniversalIN4cute5tupleIJiiiiEEENS1_10collective13CollectiveMmaINS1_34MainloopSm90TmaGmmaWarpSpecializedILi9ENS5_IJNS4_1CILi4EEENSA_ILi1EEESC_EEENS1_32KernelTmaWarpSpecializedPingpongEEENS5_IJNSA_ILi64EEENSA_ILi128EEESH_EEEaNS5_IJlSC_lEEEaSJ_NS4_8TiledMMAINS4_8MMA_AtomIJNS4_4SM904GMMA27MMA_64x128x32_S32S8S8_SS_TNEEEENS4_6LayoutINS5_IJSC_SC_SC_EEENS5_IJNSA_ILi0EEESS_SS_EEEEENS5_IJNS4_10UnderscoreESV_SV_EEEEENS4_13SM90_TMA_LOADENS4_14ComposedLayoutINS4_7SwizzleILi3ELi4ELi3EEENS4_18smem_ptr_flag_bitsILi8EEENSQ_INS5_IJNSA_ILi8EEESH_EEENS5_IJSH_SC_EEEEEEEvNS4_8identityENS4_23SM90_TMA_LOAD_MULTICASTES18_vS19_EENS_8epilogue10collective6detail29Sm90TmaWarpSpecializedAdapterINS1D_15DefaultEpilogueIaSJ_SJ_NS1C_6thread17LinearCombinationIaLi1EiiLNS1H_9ScaleType4KindE0ELNS_15FloatRoundStyleE2EaEENS1_15EpilogueDefaultEEEEEvvEEEEvNT_6ParamsE,"",@"SHT_CUDA_INFO"
	.sectionflags	@""
	.align	4


	//----- nvinfo : EIATTR_CUDA_API_VERSION
	.align		4
        /*0000*/ 	.byte	0x04, 0x37
        /*0002*/ 	.short	(.L_21 - .L_20)
.L_20:
        /*0004*/ 	.word	0x00000082


	//----- nvinfo : EIATTR_KPARAM_INFO
	.align		4
.L_21:
        /*0008*/ 	.byte	0x04, 0x17
        /*000a*/ 	.short	(.L_23 - .L_22)
.L_22:
        /*000c*/ 	.word	0x00000000
        /*0010*/ 	.short	0x0000
        /*0012*/ 	.short	0x0070
        /*0014*/ 	.byte	0x00, 0xf0, 0x01, 0x10


	//----- nvinfo : EIATTR_SPARSE_MMA_MASK
	.align		4
.L_23:
        /*0018*/ 	.byte	0x03, 0x50
        /*001a*/ 	.short	0x0000


	//----- nvinfo : EIATTR_MAXREG_COUNT
	.align		4
        /*001c*/ 	.byte	0x03, 0x1b
        /*001e*/ 	.short	0x00a8


	//----- nvinfo : EIATTR_NUM_BARRIERS
	.align		4
        /*0020*/ 	.byte	0x02, 0x4c
        /*0022*/ 	.byte	0x01
	.zero		1


	//----- nvinfo : EIATTR_EXTERNS
	.align		4
        /*0024*/ 	.byte	0x04, 0x0f
        /*0026*/ 	.short	(.L_25 - .L_24)


	//   ....[0]....
	.align		4
.L_24:
        /*0028*/ 	.word	index@(__assertfail)


	//----- nvinfo : EIATTR_ANNOTATIONS
	.align		4
.L_25:
        /*002c*/ 	.byte	0x04, 0x55
        /*002e*/ 	.short	(.L_27 - .L_26)


	//   ....[0]....
.L_26:
        /*0030*/ 	.word	0x00000001
        /*0034*/ 	.byte	0xa0, 0x0e, 0x00, 0x00, 0x01, 0x00, 0x00, 0x00, 0x40, 0x15, 0x00, 0x00, 0x01, 0x00, 0x00, 0x00
        /*0044*/ 	.byte	0x00, 0x57, 0x00, 0x00, 0x01, 0x00, 0x00, 0x00, 0x40, 0x63, 0x00, 0x00


	//----- nvinfo : EIATTR_MERCURY_ISA_VERSION
	.align		4
.L_27:
        /*0050*/ 	.byte	0x03, 0x5f
        /*0052*/ 	.short	0x0101


	//----- nvinfo : EIATTR_INT_WARP_WIDE_INSTR_OFFSETS
	.align		4
        /*0054*/ 	.byte	0x04, 0x31
        /*0056*/ 	.short	(.L_29 - .L_28)


	//   ....[0]....
.L_28:
        /*0058*/ 	.word	0x000005b0


	//   ....[1]....
        /*005c*/ 	.word	0x00000680


	//   ....[2]....
        /*0060*/ 	.word	0x000006b0


	//   ....[3]....
        /*0064*/ 	.word	0x000006c0


	//   ....[4]....
        /*0068*/ 	.word	0x000006d0


	//   ....[5]....
        /*006c*/ 	.word	0x000006f0


	//   ....[6]....
        /*0070*/ 	.word	0x00000870


	//   ....[7]....
        /*0074*/ 	.word	0x000008d0


	//   ....[8]....
        /*0078*/ 	.word	0x000021d0


	//----- nvinfo : EIATTR_COOP_GROUP_MASK_REGIDS
	.align		4
.L_29:
        /*007c*/ 	.byte	0x04, 0x29
        /*007e*/ 	.short	(.L_31 - .L_30)


	//   ....[0]....
.L_30:
        /*0080*/ 	.word	0xffffffff


	//   ....[1]....
        /*0084*/ 	.word	0xffffffff


	//   ....[2]....
        /*0088*/ 	.word	0xffffffff


	//   ....[3]....
        /*008c*/ 	.word	0xffffffff


	//   ....[4]....
        /*0090*/ 	.word	0xffffffff


	//   ....[5]....
        /*0094*/ 	.word	0xffffffff


	//   ....[6]....
        /*0098*/ 	.word	0xffffffff


	//----- nvinfo : EIATTR_COOP_GROUP_INSTR_OFFSETS
	.align		4
.L_31:
        /*009c*/ 	.byte	0x04, 0x28
        /*009e*/ 	.short	(.L_33 - .L_32)


	//   ....[0]....
.L_32:
        /*00a0*/ 	.word	0x00000070


	//   ....[1]....
        /*00a4*/ 	.word	0x00000080


	//   ....[2]....
        /*00a8*/ 	.word	0x00000140


	//   ....[3]....
        /*00ac*/ 	.word	0x000003b0


	//   ....[4]....
        /*00b0*/ 	.word	0x000003f0


	//   ....[5]....
        /*00b4*/ 	.word	0x00000460


	//   ....[6]....
        /*00b8*/ 	.word	0x00000a50


	//----- nvinfo : EIATTR_REG_RECONFIG
	.align		4
.L_33:
        /*00bc*/ 	.byte	0x01, 0x54
	.zero		2


	//----- nvinfo : EIATTR_SYSCALL_OFFSETS
	.align		4
        /*00c0*/ 	.byte	0x04, 0x46
        /*00c2*/ 	.short	(.L_35 - .L_34)


	//   ....[0]....
.L_34:
        /*00c4*/ 	.word	0x00001970


	//----- nvinfo : EIATTR_MBARRIER_INSTR_OFFSETS
	.align		4
.L_35:
        /*00c8*/ 	.byte	0x04, 0x39
        /*00ca*/ 	.short	(.L_37 - .L_36)


	//   ....[0]....
.L_36:
        /*00cc*/ 	.word	0x00000260
        /*00d0*/ 	.word	0x000000ff
        /*00d4*/ 	.word	0x00000000
        /*00d8*/ 	.short	0x0100
        /*00da*/ 	.byte	0x08
	.zero		1


	//   ....[1]....
        /*00dc*/ 	.word	0x00000270
        /*00e0*/ 	.word	0x000000ff
        /*00e4*/ 	.word	0x00000048
        /*00e8*/ 	.short	0x0100
        /*00ea*/ 	.byte	0x08
	.zero		1


	//   ....[2]....
        /*00ec*/ 	.word	0x00000280
        /*00f0*/ 	.word	0x000000ff
        /*00f4*/ 	.word	0x00000008
        /*00f8*/ 	.short	0x0100
        /*00fa*/ 	.byte	0x08
	.zero		1


	//   ....[3]....
        /*00fc*/ 	.word	0x00000290
        /*0100*/ 	.word	0x000000ff
        /*0104*/ 	.word	0x00000050
        /*0108*/ 	.short	0x0100
        /*010a*/ 	.byte	0x08
	.zero		1


	//   ....[4]....
        /*010c*/ 	.word	0x000002a0
        /*0110*/ 	.word	0x000000ff
        /*0114*/ 	.word	0x00000010
        /*0118*/ 	.short	0x0100
        /*011a*/ 	.byte	0x08
	.zero		1


	//   ....[5]....
        /*011c*/ 	.word	0x000002b0
        /*0120*/ 	.word	0x000000ff
        /*0124*/ 	.word	0x00000058
        /*0128*/ 	.short	0x0100
        /*012a*/ 	.byte	0x08
	.zero		1


	//   ....[6]....
        /*012c*/ 	.word	0x000002c0
        /*0130*/ 	.word	0x000000ff
        /*0134*/ 	.word	0x00000018
        /*0138*/ 	.short	0x0100
        /*013a*/ 	.byte	0x08
	.zero		1


	//   ....[7]....
        /*013c*/ 	.word	0x000002d0
        /*0140*/ 	.word	0x000000ff
        /*0144*/ 	.word	0x00000060
        /*0148*/ 	.short	0x0100
        /*014a*/ 	.byte	0x08
	.zero		1


	//   ....[8]....
        /*014c*/ 	.word	0x000002e0
        /*0150*/ 	.word	0x000000ff
        /*0154*/ 	.word	0x00000020
        /*0158*/ 	.short	0x0100
        /*015a*/ 	.byte	0x08
	.zero		1


	//   ....[9]....
        /*015c*/ 	.word	0x000002f0
        /*0160*/ 	.word	0x000000ff
        /*0164*/ 	.word	0x00000068
        /*0168*/ 	.short	0x0100
        /*016a*/ 	.byte	0x08
	.zero		1


	//   ....[10]....
        /*016c*/ 	.word	0x00000300
        /*0170*/ 	.word	0x000000ff
        /*0174*/ 	.word	0x00000028
        /*0178*/ 	.short	0x0100
        /*017a*/ 	.byte	0x08
	.zero		1


	//   ....[11]....
        /*017c*/ 	.word	0x00000310
        /*0180*/ 	.word	0x000000ff
        /*0184*/ 	.word	0x00000070
        /*0188*/ 	.short	0x0100
        /*018a*/ 	.byte	0x08
	.zero		1


	//   ....[12]....
        /*018c*/ 	.word	0x00000320
        /*0190*/ 	.word	0x000000ff
        /*0194*/ 	.word	0x00000030
        /*0198*/ 	.short	0x0100
        /*019a*/ 	.byte	0x08
	.zero		1


	//   ....[13]....
        /*019c*/ 	.word	0x00000330
        /*01a0*/ 	.word	0x000000ff
        /*01a4*/ 	.word	0x00000078
        /*01a8*/ 	.short	0x0100
        /*01aa*/ 	.byte	0x08
	.zero		1


	//   ....[14]....
        /*01ac*/ 	.word	0x00000340
        /*01b0*/ 	.word	0x000000ff
        /*01b4*/ 	.word	0x00000038
        /*01b8*/ 	.short	0x0100
        /*01ba*/ 	.byte	0x08
	.zero		1


	//   ....[15]....
        /*01bc*/ 	.word	0x00000350
        /*01c0*/ 	.word	0x000000ff
        /*01c4*/ 	.word	0x00000080
        /*01c8*/ 	.short	0x0100
        /*01ca*/ 	.byte	0x08
	.zero		1


	//   ....[16]....
        /*01cc*/ 	.word	0x00000360
        /*01d0*/ 	.word	0x000000ff
        /*01d4*/ 	.word	0x00000040
        /*01d8*/ 	.short	0x0100
        /*01da*/ 	.byte	0x08
	.zero		1


	//   ....[17]....
        /*01dc*/ 	.word	0x00000370
        /*01e0*/ 	.word	0x000000ff
        /*01e4*/ 	.word	0x00000088
        /*01e8*/ 	.short	0x0100
        /*01ea*/ 	.byte	0x08
	.zero		1


	//   ....[18]....
        /*01ec*/ 	.word	0x000008a0
        /*01f0*/ 	.word	0x000000ff
        /*01f4*/ 	.word	0x000000c0
        /*01f8*/ 	.short	0x0100
        /*01fa*/ 	.byte	0x08
	.zero		1


	//   ....[19]....
        /*01fc*/ 	.word	0x00000940
        /*0200*/ 	.word	0x000000ff
        /*0204*/ 	.word	0x000000c8
        /*0208*/ 	.short	0x0100
        /*020a*/ 	.byte	0x08
	.zero		1


	//   ....[20]....
        /*020c*/ 	.word	0x000009d0
        /*0210*/ 	.word	0x000000ff
        /*0214*/ 	.word	0x000000a0
        /*0218*/ 	.short	0x0100
        /*021a*/ 	.byte	0x09
	.zero		1


	//   ....[21]....
        /*021c*/ 	.word	0x000009e0
        /*0220*/ 	.word	0x000000ff
        /*0224*/ 	.word	0x000000a8
        /*0228*/ 	.short	0x0100
        /*022a*/ 	.byte	0x09
	.zero		1


	//   ....[22]....
        /*022c*/ 	.word	0x000009f0
        /*0230*/ 	.word	0x000000ff
        /*0234*/ 	.word	0x000000b0
        /*0238*/ 	.short	0x0100
        /*023a*/ 	.byte	0x09
	.zero		1


	//   ....[23]....
        /*023c*/ 	.word	0x00000a00
        /*0240*/ 	.word	0x000000ff
        /*0244*/ 	.word	0x000000b8
        /*0248*/ 	.short	0x0100
        /*024a*/ 	.byte	0x09
	.zero		1


	//   ....[24]....
        /*024c*/ 	.word	0x00001830
        /*0250*/ 	.word	0x000000ff
        /*0254*/ 	.word	0xfffffff8
        /*0258*/ 	.short	0x010a
        /*025a*/ 	.byte	0x2b
	.zero		1


	//   ....[25]....
        /*025c*/ 	.word	0x00001a00
        /*0260*/ 	.word	0x00000003
        /*0264*/ 	.word	0x00000000
        /*0268*/ 	.short	0x010a
        /*026a*/ 	.byte	0x3f
	.zero		1


	//   ....[26]....
        /*026c*/ 	.word	0x00001a60
        /*0270*/ 	.word	0x00000003
        /*0274*/ 	.word	0x00000000
        /*0278*/ 	.short	0x010a
        /*027a*/ 	.byte	0x3f
	.zero		1


	//   ....[27]....
        /*027c*/ 	.word	0x00001dc0
        /*0280*/ 	.word	0x000000ff
        /*0284*/ 	.word	0x00000000
        /*0288*/ 	.short	0x010a
        /*028a*/ 	.byte	0x04
	.zero		1


	//   ....[28]....
        /*028c*/ 	.word	0x00001e00
        /*0290*/ 	.word	0x000000ff
        /*0294*/ 	.word	0x00000000
        /*0298*/ 	.short	0x010a
        /*029a*/ 	.byte	0x04
	.zero		1


	//   ....[29]....
        /*029c*/ 	.word	0x00002060
        /*02a0*/ 	.word	0x00000005
        /*02a4*/ 	.word	0x00000000
        /*02a8*/ 	.short	0x0101
        /*02aa*/ 	.byte	0x3f
	.zero		1


	//   ....[30]....
        /*02ac*/ 	.word	0x00002170
        /*02b0*/ 	.word	0x00000003
        /*02b4*/ 	.word	0x00000000
        /*02b8*/ 	.short	0x0101
        /*02ba*/ 	.byte	0x2e
	.zero		1


	//   ....[31]....
        /*02bc*/ 	.word	0x00002270
        /*02c0*/ 	.word	0x00000003
        /*02c4*/ 	.word	0x00000000
        /*02c8*/ 	.short	0x0101
        /*02ca*/ 	.byte	0x3f
	.zero		1


	//   ....[32]....
        /*02cc*/ 	.word	0x000022f0
        /*02d0*/ 	.word	0x000000ff
        /*02d4*/ 	.word	0x00000008
        /*02d8*/ 	.short	0x010a
        /*02da*/ 	.byte	0x2b
	.zero		1


	//   ....[33]....
        /*02dc*/ 	.word	0x00005740
        /*02e0*/ 	.word	0x00000000
        /*02e4*/ 	.word	0x00000000
        /*02e8*/ 	.short	0x0101
        /*02ea*/ 	.byte	0x2e
	.zero		1


	//   ....[34]....
        /*02ec*/ 	.word	0x00006090
        /*02f0*/ 	.word	0x0000000e
        /*02f4*/ 	.word	0x00000048
        /*02f8*/ 	.short	0x010a
        /*02fa*/ 	.byte	0x3f
	.zero		1


	//   ....[35]....
        /*02fc*/ 	.word	0x00006470
        /*0300*/ 	.word	0x00000006
        /*0304*/ 	.word	0x000000c8
        /*0308*/ 	.short	0x0101
        /*030a*/ 	.byte	0x3f
	.zero		1


	//   ....[36]....
        /*030c*/ 	.word	0x00006ba0
        /*0310*/ 	.word	0x00000007
        /*0314*/ 	.word	0x00000000
        /*0318*/ 	.short	0x010a
        /*031a*/ 	.byte	0x3f
	.zero		1


	//   ....[37]....
        /*031c*/ 	.word	0x00006c20
        /*0320*/ 	.word	0x00000006
        /*0324*/ 	.word	0x00000000
        /*0328*/ 	.short	0x010a
        /*032a*/ 	.byte	0x3f
	.zero		1


	//   ....[38]....
        /*032c*/ 	.word	0x00006cb0
        /*0330*/ 	.word	0x00000007
        /*0334*/ 	.word	0x00000000
        /*0338*/ 	.short	0x010a
        /*033a*/ 	.byte	0x3f
	.zero		1


	//   ....[39]....
        /*033c*/ 	.word	0x00006d40
        /*0340*/ 	.word	0x00000006
        /*0344*/ 	.word	0x00000000
        /*0348*/ 	.short	0x010a
        /*034a*/ 	.byte	0x3f
	.zero		1


	//   ....[40]....
        /*034c*/ 	.word	0x00006dd0
        /*0350*/ 	.word	0x00000007
        /*0354*/ 	.word	0x00000000
        /*0358*/ 	.short	0x010a
        /*035a*/ 	.byte	0x3f
	.zero		1


	//   ....[41]....
        /*035c*/ 	.word	0x00006e60
        /*0360*/ 	.word	0x00000006
        /*0364*/ 	.word	0x00000000
        /*0368*/ 	.short	0x010a
        /*036a*/ 	.byte	0x3f
	.zero		1


	//   ....[42]....
        /*036c*/ 	.word	0x00006ef0
        /*0370*/ 	.word	0x00000007
        /*0374*/ 	.word	0x00000000
        /*0378*/ 	.short	0x010a
        /*037a*/ 	.byte	0x3f
	.zero		1


	//   ....[43]....
        /*037c*/ 	.word	0x00006f80
        /*0380*/ 	.word	0x00000006
        /*0384*/ 	.word	0x00000000
        /*0388*/ 	.short	0x010a
        /*038a*/ 	.byte	0x3f
	.zero		1


	//   ....[44]....
        /*038c*/ 	.word	0x00007010
        /*0390*/ 	.word	0x00000005
        /*0394*/ 	.word	0x00000000
        /*0398*/ 	.short	0x010a
        /*039a*/ 	.byte	0x3f
	.zero		1


	//   ....[45]....
        /*039c*/ 	.word	0x00007080
        /*03a0*/ 	.word	0x00000003
        /*03a4*/ 	.word	0xfffffff8
        /*03a8*/ 	.short	0x010a
        /*03aa*/ 	.byte	0x3f
	.zero		1


	//   ....[46]....
        /*03ac*/ 	.word	0x000070d0
        /*03b0*/ 	.word	0x00000003
        /*03b4*/ 	.word	0x00000000
        /*03b8*/ 	.short	0x010a
        /*03ba*/ 	.byte	0x3f
	.zero		1


	//   ....[47]....
        /*03bc*/ 	.word	0x00007130
        /*03c0*/ 	.word	0x00000005
        /*03c4*/ 	.word	0x00000000
        /*03c8*/ 	.short	0x010a
        /*03ca*/ 	.byte	0x3f
	.zero		1


	//   ....[48]....
        /*03cc*/ 	.word	0x00007190
        /*03d0*/ 	.word	0x00000004
        /*03d4*/ 	.word	0x00000008
        /*03d8*/ 	.short	0x010a
        /*03da*/ 	.byte	0x3f
	.zero		1


	//   ....[49]....
        /*03dc*/ 	.word	0x00007260
        /*03e0*/ 	.word	0x0000000e
        /*03e4*/ 	.word	0x00000048
        /*03e8*/ 	.short	0x010a
        /*03ea*/ 	.byte	0x3f
	.zero		1


	//   ....[50]....
        /*03ec*/ 	.word	0x00007330
        /*03f0*/ 	.word	0x00000007
        /*03f4*/ 	.word	0x00000000
        /*03f8*/ 	.short	0x010a
        /*03fa*/ 	.byte	0x3f
	.zero		1


	//   ....[51]....
        /*03fc*/ 	.word	0x00007380
        /*0400*/ 	.word	0x00000006
        /*0404*/ 	.word	0x00000000
        /*0408*/ 	.short	0x010a
        /*040a*/ 	.byte	0x3f
	.zero		1


	//   ....[52]....
        /*040c*/ 	.word	0x000073d0
        /*0410*/ 	.word	0x00000007
        /*0414*/ 	.word	0x00000000
        /*0418*/ 	.short	0x010a
        /*041a*/ 	.byte	0x3f
	.zero		1


	//   ....[53]....
        /*041c*/ 	.word	0x00007420
        /*0420*/ 	.word	0x00000006
        /*0424*/ 	.word	0x00000000
        /*0428*/ 	.short	0x010a
        /*042a*/ 	.byte	0x3f
	.zero		1


	//   ....[54]....
        /*042c*/ 	.word	0x00007470
        /*0430*/ 	.word	0x00000007
        /*0434*/ 	.word	0x00000000
        /*0438*/ 	.short	0x010a
        /*043a*/ 	.byte	0x3f
	.zero		1


	//   ....[55]....
        /*043c*/ 	.word	0x000074c0
        /*0440*/ 	.word	0x00000006
        /*0444*/ 	.word	0x00000000
        /*0448*/ 	.short	0x010a
        /*044a*/ 	.byte	0x3f
	.zero		1


	//   ....[56]....
        /*044c*/ 	.word	0x00007510
        /*0450*/ 	.word	0x00000007
        /*0454*/ 	.word	0x00000000
        /*0458*/ 	.short	0x010a
        /*045a*/ 	.byte	0x3f
	.zero		1


	//   ....[57]....
        /*045c*/ 	.word	0x00007560
        /*0460*/ 	.word	0x00000006
        /*0464*/ 	.word	0x00000000
        /*0468*/ 	.short	0x010a
        /*046a*/ 	.byte	0x3f
	.zero		1


	//----- nvinfo : EIATTR_NUM_MBARRIERS
	.align		4
.L_37:
        /*046c*/ 	.byte	0x03, 0x38
        /*046e*/ 	.short	0x0018


	//----- nvinfo : EIATTR_EXIT_INSTR_OFFSETS
	.align		4
        /*0470*/ 	.byte	0x04, 0x1c
        /*0472*/ 	.short	(.L_39 - .L_38)


	//   ....[0]....
.L_38:
        /*0474*/ 	.word	0x000014d0


	//   ....[1]....
        /*0478*/ 	.word	0x00001530


	//   ....[2]....
        /*047c*/ 	.word	0x00005d60


	//   ....[3]....
        /*0480*/ 	.word	0x00005d90


	//   ....[4]....
        /*0484*/ 	.word	0x00007060


	//----- nvinfo : EIATTR_MAX_THREADS
	.align		4
.L_39:
        /*0488*/ 	.byte	0x04, 0x05
        /*048a*/ 	.short	(.L_41 - .L_40)
.L_40:
        /*048c*/ 	.word	0x00000180
        /*0490*/ 	.word	0x00000001
        /*0494*/ 	.word	0x00000001


	//----- nvinfo : EIATTR_CRS_STACK_SIZE
	.align		4
.L_41:
        /*0498*/ 	.byte	0x04, 0x1e
        /*049a*/ 	.short	(.L_43 - .L_42)
.L_42:
        /*049c*/ 	.word	0x00000000


	//----- nvinfo : EIATTR_CBANK_PARAM_SIZE
	.align		4
.L_43:
        /*04a0*/ 	.byte	0x03, 0x19
        /*04a2*/ 	.short	0x0470


	//----- nvinfo : EIATTR_PARAM_CBANK
	.align		4
        /*04a4*/ 	.byte	0x04, 0x0a
        /*04a6*/ 	.short	(.L_45 - .L_44)
	.align		4
.L_44:
        /*04a8*/ 	.word	index@(.nv.constant0._ZN7cutlass13device_kernelINS_4gemm6kernel13GemmUniversalIN4cute5tupleIJiiiiEEENS1_10collective13CollectiveMmaINS1_34MainloopSm90TmaGmmaWarpSpecializedILi9ENS5_IJNS4_1CILi4EEENSA_ILi1EEESC_EEENS1_32KernelTmaWarpSpecializedPingpongEEENS5_IJNSA_ILi64EEENSA_ILi128EEESH_EEEaNS5_IJlSC_lEEEaSJ_NS4_8TiledMMAINS4_8MMA_AtomIJNS4_4SM904GMMA27MMA_64x128x32_S32S8S8_SS_TNEEEENS4_6LayoutINS5_IJSC_SC_SC_EEENS5_IJNSA_ILi0EEESS_SS_EEEEENS5_IJNS4_10UnderscoreESV_SV_EEEEENS4_13SM90_TMA_LOADENS4_14ComposedLayoutINS4_7SwizzleILi3ELi4ELi3EEENS4_18smem_ptr_flag_bitsILi8EEENSQ_INS5_IJNSA_ILi8EEESH_EEENS5_IJSH_SC_EEEEEEEvNS4_8identityENS4_23SM90_TMA_LOAD_MULTICASTES18_vS19_EENS_8epilogue10collective6detail29Sm90TmaWarpSpecializedAdapterINS1D_15DefaultEpilogueIaSJ_SJ_NS1C_6thread17LinearCombinationIaLi1EiiLNS1H_9ScaleType4KindE0ELNS_15FloatRoundStyleE2EaEENS1_15EpilogueDefaultEEEEEvvEEEEvNT_6ParamsE)
        /*04ac*/ 	.short	0x0210
        /*04ae*/ 	.short	0x0470


	//----- nvinfo : EIATTR_SW_WAR
	.align		4
.L_45:
        /*04b0*/ 	.byte	0x04, 0x36
        /*04b2*/ 	.short	(.L_47 - .L_46)
.L_46:
        /*04b4*/ 	.word	0x00000008
.L_47:


//--------------------- .nv.callgraph             --------------------------
	.section	.nv.callgraph,"",@"SHT_CUDA_CALLGRAPH"
	.align	4
	.sectionentsize	8
	.align		4
        /*0000*/ 	.word	0x00000000
	.align		4
        /*0004*/ 	.word	0xffffffff
	.align		4
        /*0008*/ 	.word	index@(_ZN7cutlass13device_kernelINS_4gemm6kernel13GemmUniversalIN4cute5tupleIJiiiiEEENS1_10collective13CollectiveMmaINS1_34MainloopSm90TmaGmmaWarpSpecializedILi9ENS5_IJNS4_1CILi4EEENSA_ILi1EEESC_EEENS1_32KernelTmaWarpSpecializedPingpongEEENS5_IJNSA_ILi64EEENSA_ILi128EEESH_EEEaNS5_IJlSC_lEEEaSJ_NS4_8TiledMMAINS4_8MMA_AtomIJNS4_4SM904GMMA27MMA_64x128x32_S32S8S8_SS_TNEEEENS4_6LayoutINS5_IJSC_SC_SC_EEENS5_IJNSA_ILi0EEESS_SS_EEEEENS5_IJNS4_10UnderscoreESV_SV_EEEEENS4_13SM90_TMA_LOADENS4_14ComposedLayoutINS4_7SwizzleILi3ELi4ELi3EEENS4_18smem_ptr_flag_bitsILi8EEENSQ_INS5_IJNSA_ILi8EEESH_EEENS5_IJSH_SC_EEEEEEEvNS4_8identityENS4_23SM90_TMA_LOAD_MULTICASTES18_vS19_EENS_8epilogue10collective6detail29Sm90TmaWarpSpecializedAdapterINS1D_15DefaultEpilogueIaSJ_SJ_NS1C_6thread17LinearCombinationIaLi1EiiLNS1H_9ScaleType4KindE0ELNS_15FloatRoundStyleE2EaEENS1_15EpilogueDefaultEEEEEvvEEEEvNT_6ParamsE)
	.align		4
        /*000c*/ 	.word	index@(__assertfail)
	.align		4
        /*0010*/ 	.word	0x00000000
	.align		4
        /*0014*/ 	.word	0xfffffffe
	.align		4
        /*0018*/ 	.word	0x00000000
	.align		4
        /*001c*/ 	.word	0xfffffffd
	.align		4
        /*0020*/ 	.word	0x00000000
	.align		4
        /*0024*/ 	.word	0xfffffffc


//--------------------- .nv.constant4             --------------------------
	.section	.nv.constant4,"a",@progbits
	.align	8
	.align		8
.nv.constant4:
        /*0000*/ 	.dword	__assertfail
	.align		8
        /*0008*/ 	.dword	__unnamed_1
	.align		8
        /*0010*/ 	.dword	_ZN40_INTERNAL_f4edf925_4_k_cu_9adcb2c9_258794cuda3std3__45__cpo5beginE
	.align		8
        /*0018*/ 	.dword	_ZN40_INTERNAL_f4edf925_4_k_cu_9adcb2c9_258794cuda3std3__45__cpo3endE
	.align		8
        /*0020*/ 	.dword	_ZN40_INTERNAL_f4edf925_4_k_cu_9adcb2c9_258794cuda3std3__45__cpo6cbeginE
	.align		8
        /*0028*/ 	.dword	_ZN40_INTERNAL_f4edf925_4_k_cu_9adcb2c9_258794cuda3std3__45__cpo4cendE
	.align		8
        /*0030*/ 	.dword	_ZN40_INTERNAL_f4edf925_4_k_cu_9adcb2c9_258794cuda3std3__442_GLOBAL__N__f4edf925_4_k_cu_9adcb2c9_258796ignoreE
	.align		8
        /*0038*/ 	.dword	_ZN40_INTERNAL_f4edf925_4_k_cu_9adcb2c9_258794cuda3std3__419piecewise_constructE
	.align		8
        /*0040*/ 	.dword	_ZN40_INTERNAL_f4edf925_4_k_cu_9adcb2c9_258794cuda3std3__48in_placeE
	.align		8
        /*0048*/ 	.dword	_ZN40_INTERNAL_f4edf925_4_k_cu_9adcb2c9_258794cuda3std6ranges3__45__cpo4swapE
	.align		8
        /*0050*/ 	.dword	_ZN40_INTERNAL_f4edf925_4_k_cu_9adcb2c9_258794cuda3std6ranges3__45__cpo9iter_moveE
	.align		8
        /*0058*/ 	.dword	_ZN40_INTERNAL_f4edf925_4_k_cu_9adcb2c9_258794cute7productE
	.align		8
        /*0060*/ 	.dword	_ZN40_INTERNAL_f4edf925_4_k_cu_9adcb2c9_258794cute1_E
	.align		8
        /*0068*/ 	.dword	$str$22
	.align		8
        /*0070*/ 	.dword	$str$23


//--------------------- .text._ZN7cutlass13device_kernelINS_4gemm6kernel13GemmUniversalIN4cute5tupleIJiiiiEEENS1_10collective13CollectiveMmaINS1_34MainloopSm90TmaGmmaWarpSpecializedILi9ENS5_IJNS4_1CILi4EEENSA_ILi1EEESC_EEENS1_32KernelTmaWarpSpecializedPingpongEEENS5_IJNSA_ILi64EEENSA_ILi128EEESH_EEEaNS5_IJlSC_lEEEaSJ_NS4_8TiledMMAINS4_8MMA_AtomIJNS4_4SM904GMMA27MMA_64x128x32_S32S8S8_SS_TNEEEENS4_6LayoutINS5_IJSC_SC_SC_EEENS5_IJNSA_ILi0EEESS_SS_EEEEENS5_IJNS4_10UnderscoreESV_SV_EEEEENS4_13SM90_TMA_LOADENS4_14ComposedLayoutINS4_7SwizzleILi3ELi4ELi3EEENS4_18smem_ptr_flag_bitsILi8EEENSQ_INS5_IJNSA_ILi8EEESH_EEENS5_IJSH_SC_EEEEEEEvNS4_8identityENS4_23SM90_TMA_LOAD_MULTICASTES18_vS19_EENS_8epilogue10collective6detail29Sm90TmaWarpSpecializedAdapterINS1D_15DefaultEpilogueIaSJ_SJ_NS1C_6thread17LinearCombinationIaLi1EiiLNS1H_9ScaleType4KindE0ELNS_15FloatRoundStyleE2EaEENS1_15EpilogueDefaultEEEEEvvEEEEvNT_6ParamsE --------------------------
	.section	.text._ZN7cutlass13device_kernelINS_4gemm6kernel13GemmUniversalIN4cute5tupleIJiiiiEEENS1_10collective13CollectiveMmaINS1_34MainloopSm90TmaGmmaWarpSpecializedILi9ENS5_IJNS4_1CILi4EEENSA_ILi1EEESC_EEENS1_32KernelTmaWarpSpecializedPingpongEEENS5_IJNSA_ILi64EEENSA_ILi128EEESH_EEEaNS5_IJlSC_lEEEaSJ_NS4_8TiledMMAINS4_8MMA_AtomIJNS4_4SM904GMMA27MMA_64x128x32_S32S8S8_SS_TNEEEENS4_6LayoutINS5_IJSC_SC_SC_EEENS5_IJNSA_ILi0EEESS_SS_EEEEENS5_IJNS4_10UnderscoreESV_SV_EEEEENS4_13SM90_TMA_LOADENS4_14ComposedLayoutINS4_7SwizzleILi3ELi4ELi3EEENS4_18smem_ptr_flag_bitsILi8EEENSQ_INS5_IJNSA_ILi8EEESH_EEENS5_IJSH_SC_EEEEEEEvNS4_8identityENS4_23SM90_TMA_LOAD_MULTICASTES18_vS19_EENS_8epilogue10collective6detail29Sm90TmaWarpSpecializedAdapterINS1D_15DefaultEpilogueIaSJ_SJ_NS1C_6thread17LinearCombinationIaLi1EiiLNS1H_9ScaleType4KindE0ELNS_15FloatRoundStyleE2EaEENS1_15EpilogueDefaultEEEEEvvEEEEvNT_6ParamsE,"ax",@progbits
	.align	128
.text._ZN7cutlass13device_kernelINS_4gemm6kernel13GemmUniversalIN4cute5tupleIJiiiiEEENS1_10collective13CollectiveMmaINS1_34MainloopSm90TmaGmmaWarpSpecializedILi9ENS5_IJNS4_1CILi4EEENSA_ILi1EEESC_EEENS1_32KernelTmaWarpSpecializedPingpongEEENS5_IJNSA_ILi64EEENSA_ILi128EEESH_EEEaNS5_IJlSC_lEEEaSJ_NS4_8TiledMMAINS4_8MMA_AtomIJNS4_4SM904GMMA27MMA_64x128x32_S32S8S8_SS_TNEEEENS4_6LayoutINS5_IJSC_SC_SC_EEENS5_IJNSA_ILi0EEESS_SS_EEEEENS5_IJNS4_10UnderscoreESV_SV_EEEEENS4_13SM90_TMA_LOADENS4_14ComposedLayoutINS4_7SwizzleILi3ELi4ELi3EEENS4_18smem_ptr_flag_bitsILi8EEENSQ_INS5_IJNSA_ILi8EEESH_EEENS5_IJSH_SC_EEEEEEEvNS4_8identityENS4_23SM90_TMA_LOAD_MULTICASTES18_vS19_EENS_8epilogue10collective6detail29Sm90TmaWarpSpecializedAdapterINS1D_15DefaultEpilogueIaSJ_SJ_NS1C_6thread17LinearCombinationIaLi1EiiLNS1H_9ScaleType4KindE0ELNS_15FloatRoundStyleE2EaEENS1_15EpilogueDefaultEEEEEvvEEEEvNT_6ParamsE:
        .type           _ZN7cutlass13device_kernelINS_4gemm6kernel13GemmUniversalIN4cute5tupleIJiiiiEEENS1_10collective13CollectiveMmaINS1_34MainloopSm90TmaGmmaWarpSpecializedILi9ENS5_IJNS4_1CILi4EEENSA_ILi1EEESC_EEENS1_32KernelTmaWarpSpecializedPingpongEEENS5_IJNSA_ILi64EEENSA_ILi128EEESH_EEEaNS5_IJlSC_lEEEaSJ_NS4_8TiledMMAINS4_8MMA_AtomIJNS4_4SM904GMMA27MMA_64x128x32_S32S8S8_SS_TNEEEENS4_6LayoutINS5_IJSC_SC_SC_EEENS5_IJNSA_ILi0EEESS_SS_EEEEENS5_IJNS4_10UnderscoreESV_SV_EEEEENS4_13SM90_TMA_LOADENS4_14ComposedLayoutINS4_7SwizzleILi3ELi4ELi3EEENS4_18smem_ptr_flag_bitsILi8EEENSQ_INS5_IJNSA_ILi8EEESH_EEENS5_IJSH_SC_EEEEEEEvNS4_8identityENS4_23SM90_TMA_LOAD_MULTICASTES18_vS19_EENS_8epilogue10collective6detail29Sm90TmaWarpSpecializedAdapterINS1D_15DefaultEpilogueIaSJ_SJ_NS1C_6thread17LinearCombinationIaLi1EiiLNS1H_9ScaleType4KindE0ELNS_15FloatRoundStyleE2EaEENS1_15EpilogueDefaultEEEEEvvEEEEvNT_6ParamsE,@function
        .size           _ZN7cutlass13device_kernelINS_4gemm6kernel13GemmUniversalIN4cute5tupleIJiiiiEEENS1_10collective13CollectiveMmaINS1_34MainloopSm90TmaGmmaWarpSpecializedILi9ENS5_IJNS4_1CILi4EEENSA_ILi1EEESC_EEENS1_32KernelTmaWarpSpecializedPingpongEEENS5_IJNSA_ILi64EEENSA_ILi128EEESH_EEEaNS5_IJlSC_lEEEaSJ_NS4_8TiledMMAINS4_8MMA_AtomIJNS4_4SM904GMMA27MMA_64x128x32_S32S8S8_SS_TNEEEENS4_6LayoutINS5_IJSC_SC_SC_EEENS5_IJNSA_ILi0EEESS_SS_EEEEENS5_IJNS4_10UnderscoreESV_SV_EEEEENS4_13SM90_TMA_LOADENS4_14ComposedLayoutINS4_7SwizzleILi3ELi4ELi3EEENS4_18smem_ptr_flag_bitsILi8EEENSQ_INS5_IJNSA_ILi8EEESH_EEENS5_IJSH_SC_EEEEEEEvNS4_8identityENS4_23SM90_TMA_LOAD_MULTICASTES18_vS19_EENS_8epilogue10collective6detail29Sm90TmaWarpSpecializedAdapterINS1D_15DefaultEpilogueIaSJ_SJ_NS1C_6thread17LinearCombinationIaLi1EiiLNS1H_9ScaleType4KindE0ELNS_15FloatRoundStyleE2EaEENS1_15EpilogueDefaultEEEEEvvEEEEvNT_6ParamsE,(.L_x_216 - _ZN7cutlass13device_kernelINS_4gemm6kernel13GemmUniversalIN4cute5tupleIJiiiiEEENS1_10collective13CollectiveMmaINS1_34MainloopSm90TmaGmmaWarpSpecializedILi9ENS5_IJNS4_1CILi4EEENSA_ILi1EEESC_EEENS1_32KernelTmaWarpSpecializedPingpongEEENS5_IJNSA_ILi64EEENSA_ILi128EEESH_EEEaNS5_IJlSC_lEEEaSJ_NS4_8TiledMMAINS4_8MMA_AtomIJNS4_4SM904GMMA27MMA_64x128x32_S32S8S8_SS_TNEEEENS4_6LayoutINS5_IJSC_SC_SC_EEENS5_IJNSA_ILi0EEESS_SS_EEEEENS5_IJNS4_10UnderscoreESV_SV_EEEEENS4_13SM90_TMA_LOADENS4_14ComposedLayoutINS4_7SwizzleILi3ELi4ELi3EEENS4_18smem_ptr_flag_bitsILi8EEENSQ_INS5_IJNSA_ILi8EEESH_EEENS5_IJSH_SC_EEEEEEEvNS4_8identityENS4_23SM90_TMA_LOAD_MULTICASTES18_vS19_EENS_8epilogue10collective6detail29Sm90TmaWarpSpecializedAdapterINS1D_15DefaultEpilogueIaSJ_SJ_NS1C_6thread17LinearCombinationIaLi1EiiLNS1H_9ScaleType4KindE0ELNS_15FloatRoundStyleE2EaEENS1_15EpilogueDefaultEEEEEvvEEEEvNT_6ParamsE)
        .other          _ZN7cutlass13device_kernelINS_4gemm6kernel13GemmUniversalIN4cute5tupleIJiiiiEEENS1_10collective13CollectiveMmaINS1_34MainloopSm90TmaGmmaWarpSpecializedILi9ENS5_IJNS4_1CILi4EEENSA_ILi1EEESC_EEENS1_32KernelTmaWarpSpecializedPingpongEEENS5_IJNSA_ILi64EEENSA_ILi128EEESH_EEEaNS5_IJlSC_lEEEaSJ_NS4_8TiledMMAINS4_8MMA_AtomIJNS4_4SM904GMMA27MMA_64x128x32_S32S8S8_SS_TNEEEENS4_6LayoutINS5_IJSC_SC_SC_EEENS5_IJNSA_ILi0EEESS_SS_EEEEENS5_IJNS4_10UnderscoreESV_SV_EEEEENS4_13SM90_TMA_LOADENS4_14ComposedLayoutINS4_7SwizzleILi3ELi4ELi3EEENS4_18smem_ptr_flag_bitsILi8EEENSQ_INS5_IJNSA_ILi8EEESH_EEENS5_IJSH_SC_EEEEEEEvNS4_8identityENS4_23SM90_TMA_LOAD_MULTICASTES18_vS19_EENS_8epilogue10collective6detail29Sm90TmaWarpSpecializedAdapterINS1D_15DefaultEpilogueIaSJ_SJ_NS1C_6thread17LinearCombinationIaLi1EiiLNS1H_9ScaleType4KindE0ELNS_15FloatRoundStyleE2EaEENS1_15EpilogueDefaultEEEEEvvEEEEvNT_6ParamsE,@"STO_CUDA_ENTRY STV_DEFAULT"
_ZN7cutlass13device_kernelINS_4gemm6kernel13GemmUniversalIN4cute5tupleIJiiiiEEENS1_10collective13CollectiveMmaINS1_34MainloopSm90TmaGmmaWarpSpecializedILi9ENS5_IJNS4_1CILi4EEENSA_ILi1EEESC_EEENS1_32KernelTmaWarpSpecializedPingpongEEENS5_IJNSA_ILi64EEENSA_ILi128EEESH_EEEaNS5_IJlSC_lEEEaSJ_NS4_8TiledMMAINS4_8MMA_AtomIJNS4_4SM904GMMA27MMA_64x128x32_S32S8S8_SS_TNEEEENS4_6LayoutINS5_IJSC_SC_SC_EEENS5_IJNSA_ILi0EEESS_SS_EEEEENS5_IJNS4_10UnderscoreESV_SV_EEEEENS4_13SM90_TMA_LOADENS4_14ComposedLayoutINS4_7SwizzleILi3ELi4ELi3EEENS4_18smem_ptr_flag_bitsILi8EEENSQ_INS5_IJNSA_ILi8EEESH_EEENS5_IJSH_SC_EEEEEEEvNS4_8identityENS4_23SM90_TMA_LOAD_MULTICASTES18_vS19_EENS_8epilogue10collective6detail29Sm90TmaWarpSpecializedAdapterINS1D_15DefaultEpilogueIaSJ_SJ_NS1C_6thread17LinearCombinationIaLi1EiiLNS1H_9ScaleType4KindE0ELNS_15FloatRoundStyleE2EaEENS1_15EpilogueDefaultEEEEEvvEEEEvNT_6ParamsE:
[----:B------:R-:W0:Y:S02]  /*0000*/  LDC R1, c[0x0][0x28] ;  /* 0x00000a00ff017b82 */ /* 0x000e240000000800 */
[----:B0-----:R-:W-:Y:S01]  /*0010*/  VIADD R1, R1, 0xfffffff8 ;  /* 0xfffffff801017836 */ /* 0x001fe20000000000 */
[----:B------:R-:W0:Y:S01]  /*0020*/  S2R R5, SR_TID.X ;  /* 0x0000000000057919 */ /* 0x000e220000002100 */
[----:B------:R-:W-:Y:S01]  /*0030*/  ELECT P0, URZ, PT ;  /* 0x00000000003f782f */ /* 0x000fe20003800000 */
[----:B------:R-:W-:Y:S01]  /*0040*/  BSSY B0, `(.L_x_0) ;  /* 0x000000f000007945 */ /* 0x000fe20003800000 */
[--C-:B0-----:R-:W-:Y:S02]  /*0050*/  SHF.R.U32.HI R0, RZ, 0x5, R5.reuse ;  /* 0x00000005ff007819 */ /* 0x101fe40000011605 */
[----:B------:R-:W-:-:S03]  /*0060*/  SHF.R.U32.HI R7, RZ, 0x7, R5 ;  /* 0x00000007ff077819 */ /* 0x000fc60000011605 */
[----:B------:R-:W0:Y:S04]  /*0070*/  SHFL.IDX PT, R2, R0, RZ, 0x1f ;  /* 0x00001fff00027589 */ /* 0x000e2800000e0000 */
[----:B------:R1:W2:Y:S01]  /*0080*/  SHFL.IDX PT, R10, R7, RZ, 0x1f ;  /* 0x00001fff070a7589 */ /* 0x0002a200000e0000 */
[----:B0-----:R-:W-:-:S13]  /*0090*/  ISETP.NE.OR P0, PT, R2, RZ, !P0 ;  /* 0x000000ff0200720c */ /* 0x001fda0004705670 */
[----:B-12---:R-:W-:Y:S05]  /*00a0*/  @P0 BRA `(.L_x_1) ;  /* 0x0000000000200947 */ /* 0x006fea0003800000 */
[----:B------:R-:W-:Y:S02]  /*00b0*/  ULDC.64 UR4, c[0x0][0x198] ;  /* 0x0000660000047ab9 */ /* 0x000fe40000000a00 */
[----:B------:R-:W-:Y:S02]  /*00c0*/  UIADD3 UR6, UP0, UR4, 0xf0, URZ ;  /* 0x000000f004067890 */ /* 0x000fe4000ff1e03f */
[----:B------:R-:W-:Y:S02]  /*00d0*/  UIADD3 UR4, UP1, UR4, 0x1f0, URZ ;  /* 0x000001f004047890 */ /* 0x000fe4000ff3e03f */
[----:B------:R-:W-:Y:S02]  /*00e0*/  UIADD3.X UR7, URZ, UR5, URZ, UP0, !UPT ;  /* 0x000000053f077290 */ /* 0x000fe400087fe43f */
[----:B------:R-:W-:-:S07]  /*00f0*/  UIADD3.X UR5, URZ, UR5, URZ, UP1, !UPT ;  /* 0x000000053f057290 */ /* 0x000fce0008ffe43f */
[----:B------:R0:W-:Y:S02]  /*0100*/  UTMACCTL.PF [UR6] ;  /* 0x00000000060079b9 */ /* 0x0001e40008040000 */
[----:B------:R0:W-:Y:S02]  /*0110*/  UTMACCTL.PF [UR4] ;  /* 0x00000000040079b9 */ /* 0x0001e40008040000 */
[----:B0-----:R-:W-:Y:S01]  /*0120*/  NOP ;  /* 0x0000000000007918 */ /* 0x001fe20000000000 */
.L_x_1:
[----:B------:R-:W-:Y:S05]  /*0130*/  BSYNC B0 ;  /* 0x0000000000007941 */ /* 0x000fea0003800000 */
.L_x_0:
[----:B------:R-:W0:Y:S02]  /*0140*/  SHFL.IDX PT, R8, R0, RZ, 0x1f ;  /* 0x00001fff00087589 */ /* 0x000e2400000e0000 */
[----:B0-----:R-:W-:-:S13]  /*0150*/  ISETP.NE.AND P0, PT, R8, RZ, PT ;  /* 0x000000ff0800720c */ /* 0x001fda0003f05270 */
[----:B------:R-:W-:Y:S05]  /*0160*/  @P0 BRA `(.L_x_2) ;  /* 0x00000000008c0947 */ /* 0x000fea0003800000 */
[----:B------:R-:W-:Y:S01]  /*0170*/  ELECT P0, URZ, PT ;  /* 0x00000000003f782f */ /* 0x000fe20003800000 */
[----:B------:R-:W-:-:S12]  /*0180*/  BSSY B0, `(.L_x_2) ;  /* 0x0000021000007945 */ /* 0x000fd80003800000 */
[----:B------:R-:W-:Y:S05]  /*0190*/  @!P0 BRA `(.L_x_3) ;  /* 0x00000000007c8947 */ /* 0x000fea0003800000 */
[----:B------:R-:W0:Y:S01]  /*01a0*/  S2UR UR8, SR_CgaCtaId ;  /* 0x00000000000879c3 */ /* 0x000e220000008800 */
[----:B------:R-:W-:Y:S01]  /*01b0*/  UMOV UR4, 0x400 ;  /* 0x0000040000047882 */ /* 0x000fe20000000000 */
[----:B------:R-:W-:Y:S01]  /*01c0*/  UMOV UR5, 0x1 ;  /* 0x0000000100057882 */ /* 0x000fe20000000000 */
[----:B------:R-:W-:Y:S02]  /*01d0*/  UMOV UR6, 0x4 ;  /* 0x0000000400067882 */ /* 0x000fe40000000000 */
[----:B------:R-:W-:-:S04]  /*01e0*/  UIADD3 UR6, -UR6, 0x100000, URZ ;  /* 0x0010000006067890 */ /* 0x000fc8000fffe13f */
[----:B------:R-:W-:Y:S02]  /*01f0*/  USHF.L.U32 UR7, UR6, 0xb, URZ ;  /* 0x0000000b06077899 */ /* 0x000fe4000800063f */
[----:B------:R-:W-:Y:S02]  /*0200*/  USHF.L.U32 UR6, UR6, 0x1, URZ ;  /* 0x0000000106067899 */ /* 0x000fe4000800063f */
[----:B0-----:R-:W-:Y:S02]  /*0210*/  ULEA UR8, UR8, UR4, 0x18 ;  /* 0x0000000408087291 */ /* 0x001fe4000f8ec03f */
[----:B------:R-:W-:-:S04]  /*0220*/  UIADD3 UR4, -UR5, 0x100000, URZ ;  /* 0x0010000005047890 */ /* 0x000fc8000fffe13f */
[----:B------:R-:W-:Y:S02]  /*0230*/  USHF.L.U32 UR5, UR4, 0xb, URZ ;  /* 0x0000000b04057899 */ /* 0x000fe4000800063f */
[----:B------:R-:W-:Y:S01]  /*0240*/  USHF.L.U32 UR4, UR4, 0x1, URZ ;  /* 0x0000000104047899 */ /* 0x000fe2000800063f */
[----:B------:R-:W0:Y:S11]  /*0250*/  FENCE.VIEW.ASYNC.S ;  /* 0x00000000000073c6 */ /* 0x000e360000000000 */
[----:B0-----:R0:W1:Y:S01]  /*0260*/  SYNCS.EXCH.64 URZ, [UR8], UR4 ;  /* 0x00000004083f75b2 */ /* 0x0010620008000100 */
[----:B------:R0:W2:Y:S01]  /*0270*/  SYNCS.EXCH.64 URZ, [UR8+0x48], UR6 ;  /* 0x00004806083f75b2 */ /* 0x0000a20008000100 */
[----:B------:R0:W3:Y:S01]  /*0280*/  SYNCS.EXCH.64 URZ, [UR8+0x8], UR4 ;  /* 0x00000804083f75b2 */ /* 0x0000e20008000100 */
[----:B------:R0:W4:Y:S01]  /*0290*/  SYNCS.EXCH.64 URZ, [UR8+0x50], UR6 ;  /* 0x00005006083f75b2 */ /* 0x0001220008000100 */
[----:B------:R0:W0:Y:S01]  /*02a0*/  SYNCS.EXCH.64 URZ, [UR8+0x10], UR4 ;  /* 0x00001004083f75b2 */ /* 0x0000220008000100 */
        /* <DEDUP_REMOVED lines=13> */
[----:B------:R-:W-:Y:S01]  /*0380*/  NOP ;  /* 0x0000000000007918 */ /* 0x000fe20000000000 */
.L_x_3:
[----:B0-----:R-:W-:Y:S05]  /*0390*/  BSYNC B0 ;  /* 0x0000000000007941 */ /* 0x001fea0003800000 */
.L_x_2:
[----:B------:R-:W-:Y:S01]  /*03a0*/  SHF.R.S32.HI R4, RZ, 0x1f, R5 ;  /* 0x0000001fff047819 */ /* 0x000fe20000011405 */
[----:B------:R-:W0:Y:S01]  /*03b0*/  SHFL.IDX PT, R6, R0, RZ, 0x1f ;  /* 0x00001fff00067589 */ /* 0x000e2200000e0000 */
[----:B------:R-:W5:Y:S01]  /*03c0*/  S2UR UR12, SR_CTAID.X ;  /* 0x00000000000c79c3 */ /* 0x000f620000002500 */
[----:B------:R-:W-:Y:S02]  /*03d0*/  ELECT P0, URZ, PT ;  /* 0x00000000003f782f */ /* 0x000fe40003800000 */
[----:B------:R-:W-:Y:S01]  /*03e0*/  LEA.HI R4, R4, R5, RZ, 0x7 ;  /* 0x0000000504047211 */ /* 0x000fe200078f38ff */
[----:B------:R5:W1:Y:S01]  /*03f0*/  SHFL.IDX PT, R13, R0, RZ, 0x1f ;  /* 0x00001fff000d7589 */ /* 0x000a6200000e0000 */
[----:B------:R-:W-:Y:S01]  /*0400*/  ELECT P1, URZ, PT ;  /* 0x00000000003f782f */ /* 0x000fe20003820000 */
[----:B------:R-:W-:Y:S01]  /*0410*/  NOP ;  /* 0x0000000000007918 */ /* 0x000fe20000000000 */
[----:B------:R-:W-:Y:S01]  /*0420*/  LOP3.LUT R4, R4, 0xffffff80, RZ, 0xc0, !PT ;  /* 0xffffff8004047812 */ /* 0x000fe200078ec0ff */
[----:B------:R-:W-:Y:S01]  /*0430*/  ULDC UR4, c[0x0][0x150] ;  /* 0x0000540000047ab9 */ /* 0x000fe20000000800 */
[----:B------:R-:W2:Y:S01]  /*0440*/  LDC R14, c[0x0][0x140] ;  /* 0x00005000ff0e7b82 */ /* 0x000ea20000000800 */
[----:B------:R-:W-:Y:S01]  /*0450*/  ULDC UR5, c[0x0][0x154] ;  /* 0x0000550000057ab9 */ /* 0x000fe20000000800 */
[----:B------:R-:W3:Y:S01]  /*0460*/  SHFL.IDX PT, R16, R7, RZ, 0x1f ;  /* 0x00001fff07107589 */ /* 0x000ee200000e0000 */
[----:B------:R-:W-:Y:S01]  /*0470*/  IMAD.IADD R4, R5, 0x1, -R4 ;  /* 0x0000000105047824 */ /* 0x000fe200078e0a04 */
[----:B------:R-:W-:Y:S01]  /*0480*/  UMOV UR11, 0x80 ;  /* 0x00000080000b7882 */ /* 0x000fe20000000000 */
[----:B------:R-:W-:Y:S01]  /*0490*/  NOP ;  /* 0x0000000000007918 */ /* 0x000fe20000000000 */
[C---:B------:R-:W-:Y:S01]  /*04a0*/  VIADD R33, R10.reuse, 0xffffffff ;  /* 0xffffffff0a217836 */ /* 0x040fe20000000000 */
[----:B------:R-:W-:Y:S01]  /*04b0*/  ISETP.NE.AND P3, PT, R10, RZ, PT ;  /* 0x000000ff0a00720c */ /* 0x000fe20003f65270 */
[----:B------:R-:W4:Y:S01]  /*04c0*/  LDC R15, c[0x0][0x144] ;  /* 0x00005100ff0f7b82 */ /* 0x000f220000000800 */
[----:B------:R-:W-:Y:S01]  /*04d0*/  SHF.R.S32.HI R3, RZ, 0x1f, R4 ;  /* 0x0000001fff037819 */ /* 0x000fe20000011404 */
[----:B------:R-:W-:Y:S01]  /*04e0*/  IMAD.MOV.U32 R89, RZ, RZ, 0x1 ;  /* 0x00000001ff597424 */ /* 0x000fe200078e00ff */
[----:B------:R-:W-:-:S02]  /*04f0*/  ISETP.GE.U32.AND P6, PT, R33, 0x2, PT ;  /* 0x000000022100780c */ /* 0x000fc40003fc6070 */
[----:B------:R-:W-:Y:S02]  /*0500*/  LEA.HI R9, R3, R4, RZ, 0x3 ;  /* 0x0000000403097211 */ /* 0x000fe400078f18ff */
[----:B0-----:R-:W-:Y:S01]  /*0510*/  ISETP.NE.OR P0, PT, R6, RZ, !P0 ;  /* 0x000000ff0600720c */ /* 0x001fe20004705670 */
[----:B------:R-:W0:Y:S01]  /*0520*/  LDC R21, c[0x0][0x148] ;  /* 0x00005200ff157b82 */ /* 0x000e220000000800 */
[----:B------:R-:W3:Y:S01]  /*0530*/  S2R R6, SR_CTAID.Y ;  /* 0x0000000000067919 */ /* 0x000ee20000002600 */
[--C-:B------:R-:W-:Y:S02]  /*0540*/  SHF.R.S32.HI R11, RZ, 0x3, R9.reuse ;  /* 0x00000003ff0b7819 */ /* 0x100fe40000011409 */
[----:B------:R-:W-:Y:S02]  /*0550*/  SHF.R.S32.HI R12, RZ, 0x1f, R9 ;  /* 0x0000001fff0c7819 */ /* 0x000fe40000011409 */
[----:B-----5:R-:W-:Y:S02]  /*0560*/  I2FP.F32.U32 R0, UR12 ;  /* 0x0000000c00007c45 */ /* 0x020fe40008201000 */
[----:B------:R-:W-:-:S02]  /*0570*/  SHF.R.S32.HI R9, RZ, 0x1f, R8 ;  /* 0x0000001fff097819 */ /* 0x000fc40000011408 */
[----:B------:R-:W-:Y:S01]  /*0580*/  LEA.HI R12, R12, R11, RZ, 0x2 ;  /* 0x0000000b0c0c7211 */ /* 0x000fe200078f10ff */
[----:B------:R-:W-:Y:S01]  /*0590*/  FMUL R0, R0, UR4 ;  /* 0x0000000400007c20 */ /* 0x000fe20008400000 */
[----:B------:R-:W-:Y:S01]  /*05a0*/  LEA.HI R9, R9, R8, RZ, 0x2 ;  /* 0x0000000809097211 */ /* 0x000fe200078f10ff */
[----:B------:R-:W-:Y:S01]  /*05b0*/  VOTEU.ALL UP2, P0 ;  /* 0x00000000003f7886 */ /* 0x000fe20000040000 */
[----:B-1----:R-:W-:Y:S01]  /*05c0*/  ISETP.NE.OR P1, PT, R13, RZ, !P1 ;  /* 0x000000ff0d00720c */ /* 0x002fe20004f25670 */
[----:B------:R-:W-:Y:S01]  /*05d0*/  UMOV UR4, 0x20 ;  /* 0x0000002000047882 */ /* 0x000fe20000000000 */
[----:B------:R-:W-:Y:S01]  /*05e0*/  LOP3.LUT R13, R9, 0x3ffffffc, RZ, 0xc0, !PT ;  /* 0x3ffffffc090d7812 */ /* 0x000fe200078ec0ff */
[----:B------:R-:W1:Y:S01]  /*05f0*/  F2I.U32.TRUNC.NTZ R0, R0 ;  /* 0x0000000000007305 */ /* 0x000e62000020f000 */
[----:B------:R-:W-:Y:S01]  /*0600*/  LOP3.LUT R12, R12, 0xfffffffc, RZ, 0xc0, !PT ;  /* 0xfffffffc0c0c7812 */ /* 0x000fe200078ec0ff */
[----:B------:R-:W5:Y:S01]  /*0610*/  @!UP2 S2UR UR7, SR_CgaCtaId ;  /* 0x000000000007a9c3 */ /* 0x000f620000008800 */
[----:B------:R-:W-:Y:S01]  /*0620*/  SHF.R.S32.HI R9, RZ, 0x1f, R2 ;  /* 0x0000001fff097819 */ /* 0x000fe20000011402 */
[----:B------:R-:W-:Y:S01]  /*0630*/  IMAD.IADD R13, R8, 0x1, -R13 ;  /* 0x00000001080d7824 */ /* 0x000fe200078e0a0d */
[----:B--2---:R-:W-:Y:S01]  /*0640*/  ISETP.EQ.U32.AND P2, PT, R14, 0x1, PT ;  /* 0x000000010e00780c */ /* 0x004fe20003f42070 */
[----:B------:R-:W-:Y:S01]  /*0650*/  IMAD.IADD R12, R11, 0x1, -R12 ;  /* 0x000000010b0c7824 */ /* 0x000fe200078e0a0c */
[----:B------:R-:W-:Y:S01]  /*0660*/  LEA.HI R9, R9, R2, RZ, 0x2 ;  /* 0x0000000209097211 */ /* 0x000fe200078f10ff */
[----:B------:R-:W-:Y:S01]  /*0670*/  @!UP2 UMOV UR6, 0x400 ;  /* 0x000004000006a882 */ /* 0x000fe20000000000 */
[----:B------:R-:W-:Y:S01]  /*0680*/  VOTEU.ALL UP0, P0 ;  /* 0x00000000003f7886 */ /* 0x000fe20000000000 */
[----:B------:R-:W-:Y:S01]  /*0690*/  IMAD R12, R13, 0x4, R12 ;  /* 0x000000040d0c7824 */ /* 0x000fe200078e020c */
[----:B------:R-:W-:Y:S01]  /*06a0*/  LOP3.LUT R9, R9, 0xfffffffc, RZ, 0xc0, !PT ;  /* 0xfffffffc09097812 */ /* 0x000fe200078ec0ff */
[----:B------:R-:W-:Y:S01]  /*06b0*/  VOTEU.ALL UP3, P1 ;  /* 0x00000000003f7886 */ /* 0x000fe20000860000 */
[----:B------:R-:W-:Y:S01]  /*06c0*/  VOTEU.ALL UP4, P1 ;  /* 0x00000000003f7886 */ /* 0x000fe20000880000 */
[----:B------:R-:W-:Y:S01]  /*06d0*/  VOTEU.ALL UP5, P1 ;  /* 0x00000000003f7886 */ /* 0x000fe200008a0000 */
[----:B-1----:R-:W-:Y:S01]  /*06e0*/  IMAD.MOV R0, RZ, RZ, -R0 ;  /* 0x000000ffff007224 */ /* 0x002fe200078e0a00 */
[----:B------:R-:W-:Y:S01]  /*06f0*/  VOTEU.ALL UP1, P0 ;  /* 0x00000000003f7886 */ /* 0x000fe20000020000 */
[----:B------:R-:W-:Y:S01]  /*0700*/  IMAD.IADD R14, R2, 0x1, -R9 ;  /* 0x00000001020e7824 */ /* 0x000fe200078e0a09 */
[----:B------:R-:W-:Y:S01]  /*0710*/  SHF.R.S32.HI R9, RZ, 0x1f, R12 ;  /* 0x0000001fff097819 */ /* 0x000fe2000001140c */
[----:B----4-:R-:W-:Y:S01]  /*0720*/  IMAD R20, R15, R0, UR12 ;  /* 0x0000000c0f147e24 */ /* 0x010fe2000f8e0200 */
[----:B---3--:R-:W-:Y:S01]  /*0730*/  I2FP.F32.U32 R0, R6 ;  /* 0x0000000600007245 */ /* 0x008fe20000201000 */
[----:B------:R-:W1:Y:S01]  /*0740*/  @!UP3 S2UR UR10, SR_CgaCtaId ;  /* 0x00000000000ab9c3 */ /* 0x000e620000008800 */
[----:B------:R-:W-:Y:S01]  /*0750*/  LEA.HI R9, R9, R12, RZ, 0x2 ;  /* 0x0000000c09097211 */ /* 0x000fe200078f10ff */
[----:B------:R-:W-:Y:S01]  /*0760*/  @!UP3 UMOV UR9, 0x400 ;  /* 0x000004000009b882 */ /* 0x000fe20000000000 */
[----:B------:R-:W-:Y:S01]  /*0770*/  LOP3.LUT P0, RZ, R4, 0x7, RZ, 0xc0, !PT ;  /* 0x0000000704ff7812 */ /* 0x000fe2000780c0ff */
[----:B------:R-:W-:Y:S01]  /*0780*/  FMUL R0, R0, UR5 ;  /* 0x0000000500007c20 */ /* 0x000fe20008400000 */
[----:B------:R-:W-:Y:S01]  /*0790*/  LOP3.LUT R11, R9, 0xfffffffc, RZ, 0xc0, !PT ;  /* 0xfffffffc090b7812 */ /* 0x000fe200078ec0ff */
[----:B------:R-:W-:Y:S01]  /*07a0*/  IMAD.SHL.U32 R9, R12, 0x4, RZ ;  /* 0x000000040c097824 */ /* 0x000fe200078e00ff */
[----:B------:R-:W-:-:S04]  /*07b0*/  @!UP2 UIADD3 UR4, -UR4, 0x100000, URZ ;  /* 0x001000000404a890 */ /* 0x000fc8000fffe13f */
[----:B------:R-:W-:Y:S02]  /*07c0*/  @!UP2 USHF.L.U32 UR5, UR4, 0xb, URZ ;  /* 0x0000000b0405a899 */ /* 0x000fe4000800063f */
[----:B------:R-:W-:Y:S01]  /*07d0*/  @!UP2 USHF.L.U32 UR4, UR4, 0x1, URZ ;  /* 0x000000010404a899 */ /* 0x000fe2000800063f */
[----:B------:R-:W-:Y:S01]  /*07e0*/  R2UR UR43, R16 ;  /* 0x00000000102b72ca */ /* 0x000fe200000e0000 */
[----:B-----5:R-:W-:Y:S01]  /*07f0*/  @!UP2 ULEA UR8, UR7, UR6, 0x18 ;  /* 0x000000060708a291 */ /* 0x020fe2000f8ec03f */
[C---:B------:R-:W-:Y:S01]  /*0800*/  IMAD.IADD R11, R12.reuse, 0x1, -R11 ;  /* 0x000000010c0b7824 */ /* 0x040fe200078e0a0b */
[----:B------:R-:W2:Y:S01]  /*0810*/  F2I.U32.TRUNC.NTZ R0, R0 ;  /* 0x0000000000007305 */ /* 0x000ea2000020f000 */
[----:B------:R-:W-:Y:S01]  /*0820*/  LOP3.LUT R88, R12, 0xc, R9, 0x78, !PT ;  /* 0x0000000c0c587812 */ /* 0x000fe200078e7809 */
[----:B------:R-:W-:-:S04]  /*0830*/  @!UP3 UIADD3 UR6, -UR11, 0x100000, URZ ;  /* 0x001000000b06b890 */ /* 0x000fc8000fffe13f */
[----:B------:R-:W-:Y:S02]  /*0840*/  @!UP3 USHF.L.U32 UR7, UR6, 0xb, URZ ;  /* 0x0000000b0607b899 */ /* 0x000fe4000800063f */
[----:B------:R-:W-:Y:S01]  /*0850*/  @!UP3 USHF.L.U32 UR6, UR6, 0x1, URZ ;  /* 0x000000010606b899 */ /* 0x000fe2000800063f */
[----:B------:R-:W-:Y:S01]  /*0860*/  ISETP.NE.AND P4, PT, R11, R20, PT ;  /* 0x000000140b00720c */ /* 0x000fe20003f85270 */
[----:B------:R-:W-:Y:S01]  /*0870*/  VOTEU.ALL UP2, P1 ;  /* 0x00000000003f7886 */ /* 0x000fe20000840000 */
[----:B------:R-:W-:Y:S01]  /*0880*/  ISETP.LT.U32.AND P0, PT, R88, 0x4, !P0 ;  /* 0x000000045800780c */ /* 0x000fe20004701070 */
[----:B------:R-:W3:Y:S02]  /*0890*/  FENCE.VIEW.ASYNC.S ;  /* 0x00000000000073c6 */ /* 0x000ee40000000000 */
[----:B---3--:R3:W4:Y:S01]  /*08a0*/  @!UP0 SYNCS.EXCH.64 URZ, [UR8+0xc0], UR4 ;  /* 0x0000c004083f85b2 */ /* 0x0087220008000100 */
[----:B-1----:R-:W-:Y:S01]  /*08b0*/  @!UP3 ULEA UR9, UR10, UR9, 0x18 ;  /* 0x000000090a09b291 */ /* 0x002fe2000f8ec03f */
[----:B--2---:R-:W-:Y:S01]  /*08c0*/  IMAD.MOV R24, RZ, RZ, -R0 ;  /* 0x000000ffff187224 */ /* 0x004fe200078e0a00 */
[----:B------:R-:W-:-:S05]  /*08d0*/  VOTEU.ALL UP3, P1 ;  /* 0x00000000003f7886 */ /* 0x000fca0000860000 */
[----:B------:R-:W-:Y:S02]  /*08e0*/  @P4 SHF.R.S32.HI R9, RZ, 0x1f, R88 ;  /* 0x0000001fff094819 */ /* 0x000fe40000011458 */
[C---:B------:R-:W-:Y:S01]  /*08f0*/  ISETP.NE.AND P1, PT, R14.reuse, 0x3, PT ;  /* 0x000000030e00780c */ /* 0x040fe20003f25270 */
[----:B0-----:R-:W-:Y:S01]  /*0900*/  IMAD R0, R21, R24, R6 ;  /* 0x0000001815007224 */ /* 0x001fe200078e0206 */
[----:B------:R-:W-:Y:S02]  /*0910*/  @P4 LEA.HI R9, R9, R88, RZ, 0x2 ;  /* 0x0000005809094211 */ /* 0x000fe400078f10ff */
[----:B------:R-:W-:Y:S02]  /*0920*/  ISETP.EQ.OR P1, PT, R14, RZ, !P1 ;  /* 0x000000ff0e00720c */ /* 0x000fe40004f22670 */
[----:B------:R-:W-:Y:S01]  /*0930*/  @P4 SHF.R.S32.HI R9, RZ, 0x2, R9 ;  /* 0x00000002ff094819 */ /* 0x000fe20000011409 */
[----:B------:R3:W0:Y:S01]  /*0940*/  @!UP1 SYNCS.EXCH.64 URZ, [UR8+0xc8], UR4 ;  /* 0x0000c804083f95b2 */ /* 0x0006220008000100 */
[----:B------:R-:W-:Y:S01]  /*0950*/  ISETP.EQ.AND P1, PT, R10, RZ, P1 ;  /* 0x000000ff0a00720c */ /* 0x000fe20000f22270 */
[----:B------:R-:W-:Y:S01]  /*0960*/  NOP ;  /* 0x0000000000007918 */ /* 0x000fe20000000000 */
[----:B------:R-:W-:-:S02]  /*0970*/  @P4 ISETP.NE.AND P5, PT, R9, R0, PT ;  /* 0x000000000900420c */ /* 0x000fc40003fa5270 */
[----:B------:R-:W-:Y:S02]  /*0980*/  SEL R0, RZ, 0x1, !P0 ;  /* 0x00000001ff007807 */ /* 0x000fe40004000000 */
[----:B------:R-:W-:Y:S02]  /*0990*/  @P4 SEL R89, RZ, 0x1, P5 ;  /* 0x00000001ff594807 */ /* 0x000fe40002800000 */
[----:B------:R-:W-:Y:S02]  /*09a0*/  SEL R23, RZ, 0x1, !P1 ;  /* 0x00000001ff177807 */ /* 0x000fe40004800000 */
[----:B------:R-:W-:Y:S02]  /*09b0*/  LOP3.LUT R89, R89, R0, RZ, 0xc0, !PT ;  /* 0x0000000059597212 */ /* 0x000fe400078ec0ff */
[----:B------:R-:W-:Y:S01]  /*09c0*/  SEL R23, R23, 0x2, P6 ;  /* 0x0000000217177807 */ /* 0x000fe20003000000 */
[----:B------:R3:W1:Y:S01]  /*09d0*/  @!UP2 SYNCS.EXCH.64 URZ, [UR9+0xa0], UR6 ;  /* 0x0000a006093fa5b2 */ /* 0x0006620008000100 */
[----:B------:R3:W2:Y:S01]  /*09e0*/  @!UP3 SYNCS.EXCH.64 URZ, [UR9+0xa8], UR6 ;  /* 0x0000a806093fb5b2 */ /* 0x0006a20008000100 */
[----:B------:R3:W0:Y:S01]  /*09f0*/  @!UP4 SYNCS.EXCH.64 URZ, [UR9+0xb0], UR6 ;  /* 0x0000b006093fc5b2 */ /* 0x0006220008000100 */
[----:B------:R3:W0:Y:S01]  /*0a00*/  @!UP5 SYNCS.EXCH.64 URZ, [UR9+0xb8], UR6 ;  /* 0x0000b806093fd5b2 */ /* 0x0006220008000100 */
[----:B------:R-:W-:Y:S01]  /*0a10*/  NOP ;  /* 0x0000000000007918 */ /* 0x000fe20000000000 */
[----:B---34-:R-:W-:Y:S05]  /*0a20*/  @!P2 BRA `(.L_x_4) ;  /* 0x000000000008a947 */ /* 0x018fea0003800000 */
[----:B012---:R-:W-:Y:S01]  /*0a30*/  UCGABAR_ARV ;  /* 0x00000000000079c7 */ /* 0x007fe20008000000 */
[----:B------:R-:W-:Y:S05]  /*0a40*/  BRA `(.L_x_5) ;  /* 0x0000000000047947 */ /* 0x000fea0003800000 */
.L_x_4:
[----:B012---:R-:W-:Y:S01]  /*0a50*/  NOP ;  /* 0x0000000000007918 */ /* 0x007fe20000000000 */
.L_x_5:
[----:B------:R-:W-:Y:S01]  /*0a60*/  ULDC.64 UR4, c[0x0][0x598] ;  /* 0x0001660000047ab9 */ /* 0x000fe20000000a00 */
[----:B------:R-:W-:Y:S01]  /*0a70*/  ULDC.64 UR36, c[0x0][0x208] ;  /* 0x0000820000247ab9 */ /* 0x000fe20000000a00 */
[----:B------:R-:W-:-:S04]  /*0a80*/  ISETP.NE.U32.AND P0, PT, RZ, UR4, PT ;  /* 0x00000004ff007c0c */ /* 0x000fc8000bf05070 */
[----:B------:R-:W-:-:S13]  /*0a90*/  ISETP.NE.AND.EX P0, PT, RZ, UR5, PT, P0 ;  /* 0x00000005ff007c0c */ /* 0x000fda000bf05300 */
[----:B------:R-:W-:Y:S05]  /*0aa0*/  @!P0 BRA `(.L_x_6) ;  /* 0x00000000001c8947 */ /* 0x000fea0003800000 */
[----:B------:R-:W0:Y:S02]  /*0ab0*/  LDC.64 R8, c[0x0][0x598] ;  /* 0x00016600ff087b82 */ /* 0x000e240000000a00 */
[----:B0-----:R-:W2:Y:S02]  /*0ac0*/  LDG.E.64 R8, desc[UR36][R8.64] ;  /* 0x0000002408087981 */ /* 0x001ea4000c1e1b00 */
[----:B--2---:R-:W-:-:S04]  /*0ad0*/  ISETP.NE.U32.AND P0, PT, R8, RZ, PT ;  /* 0x000000ff0800720c */ /* 0x004fc80003f05070 */
[----:B------:R-:W-:-:S13]  /*0ae0*/  ISETP.NE.AND.EX P0, PT, R9, RZ, PT, P0 ;  /* 0x000000ff0900720c */ /* 0x000fda0003f05300 */
[----:B------:R-:W-:Y:S05]  /*0af0*/  @!P0 BRA `(.L_x_6) ;  /* 0x0000000000088947 */ /* 0x000fea0003800000 */
[----:B------:R0:W5:Y:S01]  /*0b00*/  LD.E R90, desc[UR36][R8.64] ;  /* 0x00000024085a7980 */ /* 0x000162000c101900 */
[----:B------:R-:W-:Y:S05]  /*0b10*/  BRA `(.L_x_7) ;  /* 0x0000000000247947 */ /* 0x000fea0003800000 */
.L_x_6:
[----:B------:R-:W-:Y:S02]  /*0b20*/  ULDC.64 UR4, c[0x0][0x588] ;  /* 0x0001620000047ab9 */ /* 0x000fe40000000a00 */
[----:B------:R-:W-:-:S04]  /*0b30*/  ISETP.NE.U32.AND P0, PT, RZ, UR4, PT ;  /* 0x00000004ff007c0c */ /* 0x000fc8000bf05070 */
[----:B------:R-:W-:-:S13]  /*0b40*/  ISETP.NE.AND.EX P0, PT, RZ, UR5, PT, P0 ;  /* 0x00000005ff007c0c */ /* 0x000fda000bf05300 */
[----:B------:R-:W-:Y:S05]  /*0b50*/  @!P0 BRA `(.L_x_8) ;  /* 0x00000000000c8947 */ /* 0x000fea0003800000 */
[----:B------:R-:W0:Y:S02]  /*0b60*/  LDC.64 R90, c[0x0][0x588] ;  /* 0x00016200ff5a7b82 */ /* 0x000e240000000a00 */
[----:B0-----:R1:W5:Y:S01]  /*0b70*/  LDG.E R90, desc[UR36][R90.64] ;  /* 0x000000245a5a7981 */ /* 0x001362000c1e1900 */
[----:B------:R-:W-:Y:S05]  /*0b80*/  BRA `(.L_x_7) ;  /* 0x0000000000087947 */ /* 0x000fea0003800000 */
.L_x_8:
[----:B------:R-:W-:Y:S02]  /*0b90*/  ULDC UR4, c[0x0][0x580] ;  /* 0x0001600000047ab9 */ /* 0x000fe40000000800 */
[----:B------:R-:W-:-:S07]  /*0ba0*/  IMAD.U32 R90, RZ, RZ, UR4 ;  /* 0x00000004ff5a7e24 */ /* 0x000fce000f8e00ff */
.L_x_7:
[----:B------:R-:W-:Y:S02]  /*0bb0*/  ULDC.64 UR4, c[0x0][0x5a0] ;  /* 0x0001680000047ab9 */ /* 0x000fe40000000a00 */
[----:B------:R-:W-:-:S04]  /*0bc0*/  ISETP.NE.U32.AND P0, PT, RZ, UR4, PT ;  /* 0x00000004ff007c0c */ /* 0x000fc8000bf05070 */
[----:B------:R-:W-:-:S13]  /*0bd0*/  ISETP.NE.AND.EX P0, PT, RZ, UR5, PT, P0 ;  /* 0x00000005ff007c0c */ /* 0x000fda000bf05300 */
[----:B------:R-:W-:Y:S05]  /*0be0*/  @!P0 BRA `(.L_x_9) ;  /* 0x00000000001c8947 */ /* 0x000fea0003800000 */
[----:B0-----:R-:W0:Y:S02]  /*0bf0*/  LDC.64 R8, c[0x0][0x5a0] ;  /* 0x00016800ff087b82 */ /* 0x001e240000000a00 */
[----:B0-----:R-:W2:Y:S02]  /*0c00*/  LDG.E.64 R8, desc[UR36][R8.64] ;  /* 0x0000002408087981 */ /* 0x001ea4000c1e1b00 */
[----:B--2---:R-:W-:-:S04]  /*0c10*/  ISETP.NE.U32.AND P0, PT, R8, RZ, PT ;  /* 0x000000ff0800720c */ /* 0x004fc80003f05070 */
[----:B------:R-:W-:-:S13]  /*0c20*/  ISETP.NE.AND.EX P0, PT, R9, RZ, PT, P0 ;  /* 0x000000ff0900720c */ /* 0x000fda0003f05300 */
[----:B------:R-:W-:Y:S05]  /*0c30*/  @!P0 BRA `(.L_x_9) ;  /* 0x0000000000088947 */ /* 0x000fea0003800000 */
[----:B-1----:R0:W5:Y:S01]  /*0c40*/  LD.E R91, desc[UR36][R8.64] ;  /* 0x00000024085b7980 */ /* 0x002162000c101900 */
[----:B------:R-:W-:Y:S05]  /*0c50*/  BRA `(.L_x_10) ;  /* 0x0000000000247947 */ /* 0x000fea0003800000 */
.L_x_9:
[----:B------:R-:W-:Y:S02]  /*0c60*/  ULDC.64 UR4, c[0x0][0x590] ;  /* 0x0001640000047ab9 */ /* 0x000fe40000000a00 */
[----:B------:R-:W-:-:S04]  /*0c70*/  ISETP.NE.U32.AND P0, PT, RZ, UR4, PT ;  /* 0x00000004ff007c0c */ /* 0x000fc8000bf05070 */
[----:B------:R-:W-:-:S13]  /*0c80*/  ISETP.NE.AND.EX P0, PT, RZ, UR5, PT, P0 ;  /* 0x00000005ff007c0c */ /* 0x000fda000bf05300 */
[----:B------:R-:W-:Y:S05]  /*0c90*/  @!P0 BRA `(.L_x_11) ;  /* 0x00000000000c8947 */ /* 0x000fea0003800000 */
[----:B0-----:R-:W1:Y:S02]  /*0ca0*/  LDC.64 R8, c[0x0][0x590] ;  /* 0x00016400ff087b82 */ /* 0x001e640000000a00 */
[----:B-1----:R1:W5:Y:S01]  /*0cb0*/  LDG.E R91, desc[UR36][R8.64] ;  /* 0x00000024085b7981 */ /* 0x002362000c1e1900 */
[----:B------:R-:W-:Y:S05]  /*0cc0*/  BRA `(.L_x_10) ;  /* 0x0000000000087947 */ /* 0x000fea0003800000 */
.L_x_11:
[----:B------:R-:W-:Y:S02]  /*0cd0*/  ULDC UR4, c[0x0][0x584] ;  /* 0x0001610000047ab9 */ /* 0x000fe40000000800 */
[----:B-1----:R-:W-:-:S07]  /*0ce0*/  IMAD.U32 R91, RZ, RZ, UR4 ;  /* 0x00000004ff5b7e24 */ /* 0x002fce000f8e00ff */
.L_x_10:
[----:B------:R-:W2:Y:S01]  /*0cf0*/  LDC R2, c[0x0][0x65c] ;  /* 0x00019700ff027b82 */ /* 0x000ea20000000800 */
[----:B------:R-:W-:Y:S01]  /*0d00*/  ULDC UR6, c[0x0][0x28c] ;  /* 0x0000a30000067ab9 */ /* 0x000fe20000000800 */
[----:B------:R-:W-:Y:S01]  /*0d10*/  ISETP.NE.AND P0, PT, R10, 0x2, PT ;  /* 0x000000020a00780c */ /* 0x000fe20003f05270 */
[----:B------:R-:W-:Y:S01]  /*0d20*/  UIADD3 UR6, UR6, 0x7f, URZ ;  /* 0x0000007f06067890 */ /* 0x000fe2000fffe03f */
[----:B01----:R-:W-:Y:S01]  /*0d30*/  IMAD.U32 R8, RZ, RZ, UR12 ;  /* 0x0000000cff087e24 */ /* 0x003fe2000f8e00ff */
[----:B------:R-:W-:Y:S01]  /*0d40*/  UMOV UR38, URZ ;  /* 0x0000003f00267c82 */ /* 0x000fe20008000000 */
[----:B------:R-:W-:Y:S01]  /*0d50*/  UMOV UR39, URZ ;  /* 0x0000003f00277c82 */ /* 0x000fe20008000000 */
[----:B------:R-:W-:Y:S01]  /*0d60*/  USHF.R.S32.HI UR7, URZ, 0x1f, UR6 ;  /* 0x0000001f3f077899 */ /* 0x000fe20008011406 */
[----:B------:R-:W-:-:S03]  /*0d70*/  ULDC.64 UR8, c[0x0][0x650] ;  /* 0x0001940000087ab9 */ /* 0x000fc60000000a00 */
[----:B------:R-:W-:-:S04]  /*0d80*/  ULEA.HI UR7, UR7, UR6, URZ, 0x7 ;  /* 0x0000000607077291 */ /* 0x000fc8000f8f383f */
[----:B------:R-:W-:Y:S01]  /*0d90*/  USHF.R.S32.HI UR40, URZ, 0x7, UR7 ;  /* 0x000000073f287899 */ /* 0x000fe20008011407 */
[----:B--2---:R-:W-:-:S13]  /*0da0*/  ISETP.NE.AND P1, PT, R2, 0x1, PT ;  /* 0x000000010200780c */ /* 0x004fda0003f25270 */
[----:B------:R-:W0:Y:S01]  /*0db0*/  @P1 LDC R17, c[0x0][0x10] ;  /* 0x00000400ff111b82 */ /* 0x000e220000000800 */
[----:B------:R-:W-:Y:S02]  /*0dc0*/  @P1 IMAD.MOV.U32 R7, RZ, RZ, RZ ;  /* 0x000000ffff071224 */ /* 0x000fe400078e00ff */
[----:B------:R-:W-:-:S05]  /*0dd0*/  @P1 IMAD.MOV.U32 R9, RZ, RZ, RZ ;  /* 0x000000ffff091224 */ /* 0x000fca00078e00ff */
[----:B------:R-:W1:Y:S01]  /*0de0*/  @!P1 LDC R11, c[0x0][0xc] ;  /* 0x00000300ff0b9b82 */ /* 0x000e620000000800 */
[----:B------:R-:W-:Y:S01]  /*0df0*/  ULDC UR4, c[0x0][0xc] ;  /* 0x0000030000047ab9 */ /* 0x000fe20000000800 */
[----:B------:R-:W-:Y:S02]  /*0e00*/  ULDC UR5, c[0x0][0x10] ;  /* 0x0000040000057ab9 */ /* 0x000fe40000000800 */
[----:B------:R-:W-:-:S04]  /*0e10*/  UIMAD.WIDE.U32 UR4, UR4, UR5, URZ ;  /* 0x00000005040472a5 */ /* 0x000fc8000f8e003f */
[----:B------:R-:W2:Y:S01]  /*0e20*/  LDC R0, c[0x0][0x14] ;  /* 0x00000500ff007b82 */ /* 0x000ea20000000800 */
[----:B0-----:R-:W-:-:S04]  /*0e30*/  @P1 IMAD.WIDE.U32 R16, R17, UR12, R6 ;  /* 0x0000000c11101c25 */ /* 0x001fc8000f8e0006 */
[----:B------:R-:W-:Y:S02]  /*0e40*/  @P1 IMAD.IADD R17, R17, 0x1, R9 ;  /* 0x0000000111111824 */ /* 0x000fe400078e0209 */
[----:B------:R-:W-:Y:S02]  /*0e50*/  IMAD.MOV.U32 R9, RZ, RZ, RZ ;  /* 0x000000ffff097224 */ /* 0x000fe400078e00ff */
[----:B-1----:R-:W-:-:S04]  /*0e60*/  @!P1 IMAD.WIDE.U32 R8, R6, R11, R8 ;  /* 0x0000000b06089225 */ /* 0x002fc800078e0008 */
[----:B------:R-:W-:Y:S02]  /*0e70*/  @!P1 IMAD.MOV.U32 R16, RZ, RZ, R8 ;  /* 0x000000ffff109224 */ /* 0x000fe400078e0008 */
[----:B--2---:R-:W-:-:S04]  /*0e80*/  IMAD.WIDE.U32 R12, R0, UR4, RZ ;  /* 0x00000004000c7c25 */ /* 0x004fc8000f8e00ff */
[----:B------:R-:W-:Y:S01]  /*0e90*/  IMAD R10, R0, UR5, RZ ;  /* 0x00000005000a7c24 */ /* 0x000fe2000f8e02ff */
[----:B------:R0:W-:Y:S01]  /*0ea0*/  STL.64 [R1], R12 ;  /* 0x0000000c01007387 */ /* 0x0001e20000100a00 */
[----:B------:R-:W-:Y:S02]  /*0eb0*/  @!P1 IMAD.MOV.U32 R17, RZ, RZ, R9 ;  /* 0x000000ffff119224 */ /* 0x000fe400078e0009 */
[----:B------:R-:W-:Y:S01]  /*0ec0*/  IMAD.IADD R0, R13, 0x1, R10 ;  /* 0x000000010d007824 */ /* 0x000fe200078e020a */
[----:B------:R-:W-:Y:S06]  /*0ed0*/  @P0 BRA `(.L_x_12) ;  /* 0x0000000000200947 */ /* 0x000fec0003800000 */
[----:B------:R-:W-:Y:S01]  /*0ee0*/  UISETP.GE.U32.AND UP0, UPT, UR40, 0x9, UPT ;  /* 0x000000092800788c */ /* 0x000fe2000bf06070 */
[----:B------:R-:W-:Y:S01]  /*0ef0*/  IADD3 R16, P0, R16, R12, RZ ;  /* 0x0000000c10107210 */ /* 0x000fe20007f1e0ff */
[----:B------:R-:W-:Y:S01]  /*0f00*/  UIMAD.WIDE.U32 UR4, UR40, 0x38e38e39, URZ ;  /* 0x38e38e39280478a5 */ /* 0x000fe2000f8e003f */
[----:B------:R-:W-:-:S03]  /*0f10*/  UMOV UR39, URZ ;  /* 0x0000003f00277c82 */ /* 0x000fc60008000000 */
[----:B------:R-:W-:Y:S01]  /*0f20*/  USHF.R.U32.HI UR4, URZ, 0x1, UR5 ;  /* 0x000000013f047899 */ /* 0x000fe20008011605 */
[----:B------:R-:W-:-:S03]  /*0f30*/  IMAD.X R17, R0, 0x1, R17, P0 ;  /* 0x0000000100117824 */ /* 0x000fc600000e0611 */
[----:B------:R-:W-:Y:S02]  /*0f40*/  UIMAD UR38, UR4, -0x9, UR40 ;  /* 0xfffffff7042678a4 */ /* 0x000fe4000f8e0228 */
[----:B------:R-:W-:-:S12]  /*0f50*/  @UP0 ULOP3.LUT UR39, UR4, 0x1, URZ, 0xc0, !UPT ;  /* 0x0000000104270892 */ /* 0x000fd8000f8ec03f */
.L_x_12:
[----:B------:R-:W-:Y:S01]  /*0f60*/  ISETP.GE.U32.AND P0, PT, R16, UR8, PT ;  /* 0x0000000810007c0c */ /* 0x000fe2000bf06070 */
[----:B------:R-:W-:Y:S01]  /*0f70*/  IMAD.MOV.U32 R22, RZ, RZ, -0x1 ;  /* 0xffffffffff167424 */ /* 0x000fe200078e00ff */
[----:B------:R-:W-:Y:S01]  /*0f80*/  PRMT R8, RZ, 0x7610, R8 ;  /* 0x00007610ff087816 */ /* 0x000fe20000000008 */
[----:B------:R-:W-:Y:S01]  /*0f90*/  IMAD.MOV.U32 R19, RZ, RZ, -0x1 ;  /* 0xffffffffff137424 */ /* 0x000fe200078e00ff */
[----:B------:R-:W-:Y:S01]  /*0fa0*/  ISETP.GE.U32.AND.EX P0, PT, R17, UR9, PT, P0 ;  /* 0x0000000911007c0c */ /* 0x000fe2000bf06100 */
[----:B------:R-:W-:-:S12]  /*0fb0*/  IMAD.MOV.U32 R18, RZ, RZ, -0x1 ;  /* 0xffffffffff127424 */ /* 0x000fd800078e00ff */
[----:B------:R-:W-:Y:S05]  /*0fc0*/  @P0 BRA `(.L_x_13) ;  /* 0x0000000400240947 */ /* 0x000fea0003800000 */
[----:B------:R-:W1:Y:S01]  /*0fd0*/  LDC.64 R18, c[0x0][0x628] ;  /* 0x00018a00ff127b82 */ /* 0x000e620000000a00 */
[----:B------:R-:W-:Y:S02]  /*0fe0*/  IMAD.MOV.U32 R8, RZ, RZ, R16 ;  /* 0x000000ffff087224 */ /* 0x000fe400078e0010 */
[----:B------:R-:W-:-:S05]  /*0ff0*/  IMAD.MOV.U32 R9, RZ, RZ, R17 ;  /* 0x000000ffff097224 */ /* 0x000fca00078e0011 */
[----:B------:R-:W2:Y:S08]  /*1000*/  LDC R22, c[0x0][0x630] ;  /* 0x00018c00ff167b82 */ /* 0x000eb00000000800 */
[----:B------:R-:W3:Y:S01]  /*1010*/  LDC.64 R26, c[0x0][0x620] ;  /* 0x00018800ff1a7b82 */ /* 0x000ee20000000a00 */
[----:B-1----:R-:W-:-:S04]  /*1020*/  ISETP.NE.U32.AND P0, PT, R18, RZ, PT ;  /* 0x000000ff1200720c */ /* 0x002fc80003f05070 */
[----:B------:R-:W-:-:S13]  /*1030*/  ISETP.NE.AND.EX P0, PT, R19, RZ, PT, P0 ;  /* 0x000000ff1300720c */ /* 0x000fda0003f05300 */
[----:B--23--:R-:W-:Y:S05]  /*1040*/  @!P0 BRA `(.L_x_14) ;  /* 0x0000000000288947 */ /* 0x00cfea0003800000 */
[----:B0-----:R-:W0:Y:S02]  /*1050*/  LDC R13, c[0x0][0x634] ;  /* 0x00018d00ff0d7b82 */ /* 0x001e240000000800 */
[----:B0-----:R-:W-:-:S05]  /*1060*/  IADD3 R13, P0, R16, R13, RZ ;  /* 0x0000000d100d7210 */ /* 0x001fca0007f1e0ff */
[----:B------:R-:W-:-:S04]  /*1070*/  IMAD.X R15, RZ, RZ, R17, P0 ;  /* 0x000000ffff0f7224 */ /* 0x000fc800000e0611 */
[----:B------:R-:W-:-:S04]  /*1080*/  IMAD.WIDE.U32 R8, R15, R18, RZ ;  /* 0x000000120f087225 */ /* 0x000fc800078e00ff */
[----:B------:R-:W-:-:S04]  /*1090*/  IMAD.WIDE.U32 R10, P0, R13, R19, R8 ;  /* 0x000000130d0a7225 */ /* 0x000fc80007800008 */
[----:B------:R-:W-:-:S04]  /*10a0*/  IMAD.WIDE.U32 R8, R13, R18, RZ ;  /* 0x000000120d087225 */ /* 0x000fc800078e00ff */
[----:B------:R-:W-:Y:S01]  /*10b0*/  IMAD.X R13, RZ, RZ, RZ, P0 ;  /* 0x000000ffff0d7224 */ /* 0x000fe200000e06ff */
[----:B------:R-:W-:Y:S01]  /*10c0*/  IADD3 RZ, P0, R9, R10, RZ ;  /* 0x0000000a09ff7210 */ /* 0x000fe20007f1e0ff */
[----:B------:R-:W-:-:S04]  /*10d0*/  IMAD.MOV.U32 R12, RZ, RZ, R11 ;  /* 0x000000ffff0c7224 */ /* 0x000fc800078e000b */
[----:B------:R-:W-:-:S08]  /*10e0*/  IMAD.WIDE.U32.X R8, R15, R19, R12, P0 ;  /* 0x000000130f087225 */ /* 0x000fd000000e040c */
.L_x_14:
[----:B------:R-:W1:Y:S01]  /*10f0*/  LDC.64 R28, c[0x0][0x640] ;  /* 0x00019000ff1c7b82 */ /* 0x000e620000000a00 */
[-CC-:B------:R-:W-:Y:S01]  /*1100*/  SHF.R.U64 R32, R8, R22.reuse, R9.reuse ;  /* 0x0000001608207219 */ /* 0x180fe20000001209 */
[----:B------:R-:W-:Y:S01]  /*1110*/  IMAD.MOV.U32 R31, RZ, RZ, 0x1 ;  /* 0x00000001ff1f7424 */ /* 0x000fe200078e00ff */
[----:B------:R-:W-:Y:S02]  /*1120*/  SHF.R.U32.HI R8, RZ, R22, R9 ;  /* 0x00000016ff087219 */ /* 0x000fe40000011609 */
[----:B------:R-:W-:-:S03]  /*1130*/  IADD3 R11, P0, RZ, -R32, RZ ;  /* 0x80000020ff0b7210 */ /* 0x000fc60007f1e0ff */
[----:B0-----:R-:W0:Y:S02]  /*1140*/  LDC R12, c[0x0][0x618] ;  /* 0x00018600ff0c7b82 */ /* 0x001e240000000800 */
[----:B------:R-:W-:-:S04]  /*1150*/  IMAD.X R9, RZ, RZ, ~R8, P0 ;  /* 0x000000ffff097224 */ /* 0x000fc800000e0e08 */
[-C--:B------:R-:W-:Y:S02]  /*1160*/  IMAD R10, R9, R26.reuse, RZ ;  /* 0x0000001a090a7224 */ /* 0x080fe400078e02ff */
[----:B------:R-:W2:Y:S01]  /*1170*/  LDC R13, c[0x0][0x608] ;  /* 0x00018200ff0d7b82 */ /* 0x000ea20000000800 */
[----:B------:R-:W-:-:S04]  /*1180*/  IMAD.WIDE.U32 R8, R11, R26, R16 ;  /* 0x0000001a0b087225 */ /* 0x000fc800078e0010 */
[----:B------:R-:W-:-:S03]  /*1190*/  IMAD R11, R11, R27, R10 ;  /* 0x0000001b0b0b7224 */ /* 0x000fc600078e020a */
[----:B------:R-:W3:Y:S01]  /*11a0*/  LDC R18, c[0x0][0x658] ;  /* 0x00019600ff127b82 */ /* 0x000ee20000000800 */
[----:B------:R-:W-:Y:S01]  /*11b0*/  IMAD.IADD R9, R9, 0x1, R11 ;  /* 0x0000000109097824 */ /* 0x000fe200078e020b */
[----:B-1----:R-:W-:Y:S01]  /*11c0*/  ISETP.NE.U32.AND P0, PT, R28, RZ, PT ;  /* 0x000000ff1c00720c */ /* 0x002fe20003f05070 */
[----:B------:R-:W-:-:S03]  /*11d0*/  IMAD.MOV.U32 R11, RZ, RZ, -0x1 ;  /* 0xffffffffff0b7424 */ /* 0x000fc600078e00ff */
[----:B------:R-:W-:Y:S02]  /*11e0*/  ISETP.NE.AND.EX P0, PT, R29, RZ, PT, P0 ;  /* 0x000000ff1d00720c */ /* 0x000fe40003f05300 */
[----:B------:R-:W1:Y:S01]  /*11f0*/  LDC R27, c[0x0][0x600] ;  /* 0x00018000ff1b7b82 */ /* 0x000e620000000800 */
[-CC-:B0-----:R-:W-:Y:S02]  /*1200*/  SHF.R.U64 R25, R8, R12.reuse, R9.reuse ;  /* 0x0000000c08197219 */ /* 0x181fe40000001209 */
[----:B------:R-:W-:-:S05]  /*1210*/  SHF.R.U32.HI R8, RZ, R12, R9 ;  /* 0x0000000cff087219 */ /* 0x000fca0000011609 */
[----:B------:R-:W0:Y:S01]  /*1220*/  LDC R22, c[0x0][0x648] ;  /* 0x00019200ff167b82 */ /* 0x000e220000000800 */
[-CC-:B--2---:R-:W-:Y:S02]  /*1230*/  SHF.R.U64 R34, R25, R13.reuse, R8.reuse ;  /* 0x0000000d19227219 */ /* 0x184fe40000001208 */
[----:B------:R-:W-:-:S05]  /*1240*/  SHF.R.U32.HI R9, RZ, R13, R8 ;  /* 0x0000000dff097219 */ /* 0x000fca0000011608 */
[----:B------:R-:W2:Y:S01]  /*1250*/  LDC R26, c[0x0][0x638] ;  /* 0x00018e00ff1a7b82 */ /* 0x000ea20000000800 */
[-C--:B---3--:R-:W-:Y:S02]  /*1260*/  SHF.L.U32 R8, R11, R18.reuse, RZ ;  /* 0x000000120b087219 */ /* 0x088fe400000006ff */
[--C-:B------:R-:W-:Y:S02]  /*1270*/  SHF.R.U64 R36, R34, R18, R9.reuse ;  /* 0x0000001222247219 */ /* 0x100fe40000001209 */
[----:B------:R-:W-:Y:S02]  /*1280*/  LOP3.LUT R15, RZ, R8, RZ, 0x33, !PT ;  /* 0x00000008ff0f7212 */ /* 0x000fe400078e33ff */
[----:B------:R-:W-:Y:S01]  /*1290*/  SHF.R.U32.HI R9, RZ, R18, R9 ;  /* 0x00000012ff097219 */ /* 0x000fe20000011609 */
[----:B------:R-:W3:Y:S01]  /*12a0*/  LDC R30, c[0x0][0x610] ;  /* 0x00018400ff1e7b82 */ /* 0x000ee20000000800 */
[----:B------:R-:W-:Y:S01]  /*12b0*/  IMAD.MOV.U32 R8, RZ, RZ, R36 ;  /* 0x000000ffff087224 */ /* 0x000fe200078e0024 */
[----:B------:R-:W-:Y:S06]  /*12c0*/  @!P0 BRA `(.L_x_15) ;  /* 0x0000000000288947 */ /* 0x000fec0003800000 */
[----:B------:R-:W4:Y:S02]  /*12d0*/  LDC R13, c[0x0][0x64c] ;  /* 0x00019300ff0d7b82 */ /* 0x000f240000000800 */
[----:B----4-:R-:W-:-:S05]  /*12e0*/  IADD3 R13, P0, R36, R13, RZ ;  /* 0x0000000d240d7210 */ /* 0x010fca0007f1e0ff */
        /* <DEDUP_REMOVED lines=8> */
.L_x_15:
[----:B0-----:R-:W-:Y:S01]  /*1370*/  SHF.R.U64 R9, R8, R22, R9 ;  /* 0x0000001608097219 */ /* 0x001fe20000001209 */
[----:B-1----:R-:W-:Y:S01]  /*1380*/  VIADD R10, R27, 0xffffffff ;  /* 0xffffffff1b0a7836 */ /* 0x002fe20000000000 */
[----:B------:R-:W-:Y:S01]  /*1390*/  SHF.L.U32 R7, R31, R18, RZ ;  /* 0x000000121f077219 */ /* 0x000fe200000006ff */
[----:B------:R-:W-:Y:S01]  /*13a0*/  @P1 IMAD R20, R21, R24, R6 ;  /* 0x0000001815141224 */ /* 0x000fe200078e0206 */
[----:B------:R-:W-:Y:S01]  /*13b0*/  LOP3.LUT R8, R34, R15, RZ, 0xc0, !PT ;  /* 0x0000000f22087212 */ /* 0x000fe200078ec0ff */
[----:B------:R-:W-:Y:S01]  /*13c0*/  IMAD.MOV R11, RZ, RZ, -R9 ;  /* 0x000000ffff0b7224 */ /* 0x000fe200078e0a09 */
[----:B------:R-:W-:Y:S01]  /*13d0*/  LOP3.LUT R10, R25, R10, RZ, 0xc0, !PT ;  /* 0x0000000a190a7212 */ /* 0x000fe200078ec0ff */
[----:B------:R-:W-:Y:S02]  /*13e0*/  IMAD.MOV.U32 R18, RZ, RZ, R32 ;  /* 0x000000ffff127224 */ /* 0x000fe400078e0020 */
[----:B------:R-:W-:Y:S02]  /*13f0*/  IMAD R7, R7, R9, R8 ;  /* 0x0000000907077224 */ /* 0x000fe400078e0208 */
[----:B--2---:R-:W-:-:S02]  /*1400*/  IMAD R6, R11, R26, R36 ;  /* 0x0000001a0b067224 */ /* 0x004fc400078e0224 */
[----:B---3--:R-:W-:Y:S02]  /*1410*/  IMAD R22, R7, R30, R20 ;  /* 0x0000001e07167224 */ /* 0x008fe400078e0214 */
[----:B------:R-:W-:Y:S02]  /*1420*/  IMAD R7, R6, R27, R10 ;  /* 0x0000001b06077224 */ /* 0x000fe400078e020a */
[----:B------:R-:W-:-:S03]  /*1430*/  IMAD.MOV.U32 R8, RZ, RZ, 0x1 ;  /* 0x00000001ff087424 */ /* 0x000fc600078e00ff */
[----:B------:R-:W-:Y:S02]  /*1440*/  SEL R19, R7, R22, !P1 ;  /* 0x0000001607137207 */ /* 0x000fe40004800000 */
[----:B------:R-:W-:-:S07]  /*1450*/  SEL R22, R22, R7, !P1 ;  /* 0x0000000716167207 */ /* 0x000fce0004800000 */
.L_x_13:
[----:B------:R-:W-:Y:S05]  /*1460*/  @!P2 BRA `(.L_x_16) ;  /* 0x00000000000ca947 */ /* 0x000fea0003800000 */
[----:B------:R-:W-:Y:S01]  /*1470*/  UCGABAR_WAIT ;  /* 0x0000000000007dc7 */ /* 0x000fe20008000000 */
[----:B------:R-:W-:Y:S01]  /*1480*/  CCTL.IVALL ;  /* 0x00000000ff00798f */ /* 0x000fe20002000000 */
[----:B------:R-:W-:Y:S05]  /*1490*/  BRA `(.L_x_17) ;  /* 0x0000000000047947 */ /* 0x000fea0003800000 */
.L_x_16:
[----:B------:R-:W-:Y:S06]  /*14a0*/  BAR.SYNC.DEFER_BLOCKING 0x0 ;  /* 0x0000000000007b1d */ /* 0x000fec0000010000 */
.L_x_17:
[----:B------:R-:W-:Y:S05]  /*14b0*/  @!P3 BRA `(.L_x_18) ;  /* 0x00000048002cb947 */ /* 0x000fea0003800000 */
[----:B------:R-:W-:-:S13]  /*14c0*/  ISETP.GT.U32.AND P0, PT, R33, 0x1, PT ;  /* 0x000000012100780c */ /* 0x000fda0003f04070 */
[----:B------:R-:W-:Y:S05]  /*14d0*/  @P0 EXIT ;  /* 0x000000000000094d */ /* 0x000fea0003800000 */
.L_x_19:
[----:B------:R-:W-:-:S08]  /*14e0*/  NOP ;  /* 0x0000000000007918 */ /* 0x000fd00000000000 */
[----:B------:R-:W1:Y:S02]  /*14f0*/  USETMAXREG.TRY_ALLOC.CTAPOOL UP0, 0xe8 ;  /* 0x000000e8000079c8 */ /* 0x000e640008000600 */
[----:B-1----:R-:W-:-:S13]  /*1500*/  PLOP3.LUT P0, PT, PT, PT, UP0, 0x80, 0x0 ;  /* 0x000000000000781c */ /* 0x002fda0003f0f008 */
[----:B------:R-:W-:Y:S05]  /*1510*/  @!P0 BRA `(.L_x_19) ;  /* 0xfffffffc00f08947 */ /* 0x000fea000383ffff */
[----:B------:R-:W-:-:S13]  /*1520*/  LOP3.LUT P0, RZ, R8, 0xff, RZ, 0xc0, !PT ;  /* 0x000000ff08ff7812 */ /* 0x000fda000780c0ff */
[----:B------:R-:W-:Y:S05]  /*1530*/  @!P0 EXIT ;  /* 0x000000000000894d */ /* 0x000fea0003800000 */
[----:B------:R-:W2:Y:S01]  /*1540*/  LDL.64 R10, [R1] ;  /* 0x00000000010a7983 */ /* 0x000ea20000100a00 */
[CC--:B------:R-:W-:Y:S01]  /*1550*/  LEA.HI R5, R3.reuse, R4.reuse, RZ, 0x2 ;  /* 0x0000000403057211 */ /* 0x0c0fe200078f10ff */
[----:B------:R-:W1:Y:S01]  /*1560*/  S2UR UR4, SR_CgaCtaId ;  /* 0x00000000000479c3 */ /* 0x000e620000008800 */
[----:B------:R-:W-:Y:S01]  /*1570*/  LEA.HI R3, R3, R4, RZ, 0x5 ;  /* 0x0000000403037211 */ /* 0x000fe200078f28ff */
[----:B------:R-:W-:Y:S01]  /*1580*/  UISETP.LT.AND UP0, UPT, UR40, 0x1, UPT ;  /* 0x000000012800788c */ /* 0x000fe2000bf01270 */
[--C-:B------:R-:W-:Y:S01]  /*1590*/  SHF.R.S32.HI R92, RZ, 0x2, R5.reuse ;  /* 0x00000002ff5c7819 */ /* 0x100fe20000011405 */
[----:B------:R-:W-:Y:S01]  /*15a0*/  UIADD3 UR5, UR43, -0x1, URZ ;  /* 0xffffffff2b057890 */ /* 0x000fe2000fffe03f */
[----:B------:R-:W-:Y:S01]  /*15b0*/  SHF.R.S32.HI R7, RZ, 0x1f, R5 ;  /* 0x0000001fff077819 */ /* 0x000fe20000011405 */
[----:B------:R-:W-:Y:S01]  /*15c0*/  USEL UR42, UR40, 0x1, UP0 ;  /* 0x00000001282a7887 */ /* 0x000fe20008000000 */
[----:B------:R-:W-:Y:S01]  /*15d0*/  SHF.R.S32.HI R3, RZ, 0x5, R3 ;  /* 0x00000005ff037819 */ /* 0x000fe20000011403 */
[----:B------:R-:W3:Y:S01]  /*15e0*/  LDC R96, c[0x0][0x658] ;  /* 0x00019600ff607b82 */ /* 0x000ee20000000800 */
[----:B------:R-:W-:Y:S01]  /*15f0*/  LEA.HI R7, R7, R92, RZ, 0x3 ;  /* 0x0000005c07077211 */ /* 0x000fe200078f18ff */
[----:B------:R-:W-:Y:S01]  /*1600*/  UMOV UR41, 0x400 ;  /* 0x0000040000297882 */ /* 0x000fe20000000000 */
[----:B------:R-:W-:Y:S01]  /*1610*/  LOP3.LUT R5, R5, 0xfffffffc, RZ, 0xc0, !PT ;  /* 0xfffffffc05057812 */ /* 0x000fe200078ec0ff */
[----:B------:R-:W-:Y:S01]  /*1620*/  UISETP.NE.AND UP0, UPT, UR5, URZ, UPT ;  /* 0x0000003f0500728c */ /* 0x000fe2000bf05270 */
[----:B------:R-:W-:Y:S01]  /*1630*/  LOP3.LUT R7, R7, 0xfffffff8, RZ, 0xc0, !PT ;  /* 0xfffffff807077812 */ /* 0x000fe200078ec0ff */
[----:B------:R-:W-:Y:S01]  /*1640*/  ULDC UR6, c[0x0][0x284] ;  /* 0x0000a10000067ab9 */ /* 0x000fe20000000800 */
[----:B------:R-:W-:Y:S01]  /*1650*/  USHF.L.U32 UR45, UR40, 0x1, URZ ;  /* 0x00000001282d7899 */ /* 0x000fe2000800063f */
[----:B------:R-:W4:Y:S01]  /*1660*/  LDC R6, c[0x0][0x288] ;  /* 0x0000a200ff067b82 */ /* 0x000f220000000800 */
[----:B------:R-:W-:Y:S01]  /*1670*/  IMAD.IADD R5, R4, 0x1, -R5 ;  /* 0x0000000104057824 */ /* 0x000fe200078e0a05 */
[----:B------:R-:W-:Y:S01]  /*1680*/  UIADD3 UR42, -UR42, UR40, URZ ;  /* 0x000000282a2a7290 */ /* 0x000fe2000fffe13f */
[----:B------:R-:W-:-:S02]  /*1690*/  IMAD.IADD R92, R92, 0x1, -R7 ;  /* 0x000000015c5c7824 */ /* 0x000fc400078e0a07 */
[----:B------:R-:W-:Y:S02]  /*16a0*/  IMAD.MOV.U32 R7, RZ, RZ, 0x1 ;  /* 0x00000001ff077424 */ /* 0x000fe400078e00ff */
[--C-:B------:R-:W-:Y:S01]  /*16b0*/  IMAD R101, R3, -0x10, -R92.reuse ;  /* 0xfffffff003657824 */ /* 0x100fe200078e0a5c */
[----:B------:R-:W0:Y:S01]  /*16c0*/  LDC R99, c[0x0][0x600] ;  /* 0x00018000ff637b82 */ /* 0x000e220000000800 */
[--C-:B------:R-:W-:Y:S01]  /*16d0*/  SHF.R.S32.HI R93, RZ, 0x1f, R92.reuse ;  /* 0x0000001fff5d7819 */ /* 0x100fe2000001145c */
[----:B-1----:R-:W-:Y:S01]  /*16e0*/  ULEA UR41, UR4, UR41, 0x18 ;  /* 0x0000002904297291 */ /* 0x002fe2000f8ec03f */
[----:B------:R-:W-:Y:S01]  /*16f0*/  IMAD.SHL.U32 R94, R5, 0x2, RZ ;  /* 0x00000002055e7824 */ /* 0x000fe200078e00ff */
[----:B------:R-:W-:Y:S01]  /*1700*/  USHF.L.U32 UR4, UR5, 0x3, URZ ;  /* 0x0000000305047899 */ /* 0x000fe2000800063f */
[----:B------:R-:W-:Y:S01]  /*1710*/  VIADD R101, R101, UR6 ;  /* 0x0000000665657c36 */ /* 0x000fe20008000000 */
[----:B------:R-:W-:Y:S01]  /*1720*/  USEL UR5, URZ, 0x1, UP0 ;  /* 0x000000013f057887 */ /* 0x000fe20008000000 */
[----:B------:R-:W-:Y:S01]  /*1730*/  IMAD.WIDE R92, R3, 0x10, R92 ;  /* 0x00000010035c7825 */ /* 0x000fe200078e025c */
[----:B------:R-:W-:Y:S01]  /*1740*/  UIADD3 UR46, UR41, 0xa0, URZ ;  /* 0x000000a0292e7890 */ /* 0x000fe2000fffe03f */
[----:B------:R-:W-:Y:S01]  /*1750*/  SHF.R.S32.HI R95, RZ, 0x1f, R94 ;  /* 0x0000001fff5f7819 */ /* 0x000fe2000001145e */
[----:B------:R-:W-:Y:S01]  /*1760*/  ULOP3.LUT UR4, UR4, 0x8, URZ, 0xc0, !UPT ;  /* 0x0000000804047892 */ /* 0x000fe2000f8ec03f */
[----:B------:R-:W-:Y:S01]  /*1770*/  IMAD.MOV.U32 R3, RZ, RZ, -0x1 ;  /* 0xffffffffff037424 */ /* 0x000fe200078e00ff */
[----:B------:R-:W-:Y:S01]  /*1780*/  ULEA UR43, UR43, UR46, 0x3 ;  /* 0x0000002e2b2b7291 */ /* 0x000fe2000f8e183f */
[----:B------:R-:W-:Y:S01]  /*1790*/  IMAD.U32 R103, RZ, RZ, UR5 ;  /* 0x00000005ff677e24 */ /* 0x000fe2000f8e00ff */
[----:B------:R-:W-:-:S02]  /*17a0*/  ULOP3.LUT UR47, UR4, 0x8, URZ, 0x3c, !UPT ;  /* 0x00000008042f7892 */ /* 0x000fc4000f8e3c3f */
[-C--:B---3--:R-:W-:Y:S01]  /*17b0*/  SHF.L.U32 R3, R3, R96.reuse, RZ ;  /* 0x0000006003037219 */ /* 0x088fe200000006ff */
[----:B----4-:R-:W-:Y:S01]  /*17c0*/  IMAD R97, R5, -0x2, R6 ;  /* 0xfffffffe05617824 */ /* 0x010fe200078e0206 */
[----:B------:R-:W-:Y:S01]  /*17d0*/  SHF.L.U32 R96, R7, R96, RZ ;  /* 0x0000006007607219 */ /* 0x000fe200000006ff */
[----:B------:R-:W-:Y:S01]  /*17e0*/  ULOP3.LUT UR44, UR4, 0x18, URZ, 0x3c, !UPT ;  /* 0x00000018042c7892 */ /* 0x000fe2000f8e3c3f */
[----:B------:R-:W-:Y:S01]  /*17f0*/  LOP3.LUT R100, RZ, R3, RZ, 0x33, !PT ;  /* 0x00000003ff647212 */ /* 0x000fe200078e33ff */
[----:B0-----:R-:W-:Y:S01]  /*1800*/  VIADD R99, R99, 0xffffffff ;  /* 0xffffffff63637836 */ /* 0x001fe20000000000 */
[----:B--2---:R-:W-:-:S09]  /*1810*/  SHF.L.U64.HI R98, R10, 0x1, R0 ;  /* 0x000000010a627819 */ /* 0x004fd20000010200 */
.L_x_171:
[----:B------:R-:W-:-:S04]  /*1820*/  SHF.L.U32 R0, R103, 0x1f, RZ ;  /* 0x0000001f67007819 */ /* 0x000fc800000006ff */
[----:B------:R-:W0:Y:S02]  /*1830*/  SYNCS.PHASECHK.TRANS64.TRYWAIT P0, [UR43+-0x8], R0 ;  /* 0xfffff800ff0075a7 */ /* 0x000e24000800016b */
[----:B01--4-:R-:W-:Y:S05]  /*1840*/  @!P0 BRA `(.L_x_20) ;  /* 0x0000005800088947 */ /* 0x013fea0003800000 */
.L_x_198:
[----:B------:R-:W-:Y:S02]  /*1850*/  ULDC UR4, c[0x0][0x28c] ;  /* 0x0000a30000047ab9 */ /* 0x000fe40000000800 */
[----:B------:R-:W-:-:S13]  /*1860*/  ISETP.LT.AND P0, PT, RZ, UR4, PT ;  /* 0x00000004ff007c0c */ /* 0x000fda000bf01270 */
[----:B------:R-:W-:Y:S05]  /*1870*/  @P0 BRA `(.L_x_21) ;  /* 0x0000000000400947 */ /* 0x000fea0003800000 */
[----:B0-----:R-:W-:Y:S01]  /*1880*/  MOV R0, 0x0 ;  /* 0x0000000000007802 */ /* 0x001fe20000000f00 */
[----:B------:R-:W-:Y:S01]  /*1890*/  ULDC.64 UR4, c[0x4][0x68] ;  /* 0x01001a0000047ab9 */ /* 0x000fe20000000a00 */
[----:B------:R-:W-:Y:S01]  /*18a0*/  ULDC.64 UR6, c[0x4][0x8] ;  /* 0x0100020000067ab9 */ /* 0x000fe20000000a00 */
[----:B------:R-:W-:Y:S01]  /*18b0*/  IMAD.U32 R4, RZ, RZ, UR4 ;  /* 0x00000004ff047e24 */ /* 0x000fe2000f8e00ff */
[----:B------:R0:W1:Y:S01]  /*18c0*/  LDC.64 R14, c[0x4][R0] ;  /* 0x01000000000e7b82 */ /* 0x0000620000000a00 */
[----:B------:R-:W-:Y:S01]  /*18d0*/  IMAD.U32 R5, RZ, RZ, UR5 ;  /* 0x00000005ff057e24 */ /* 0x000fe2000f8e00ff */
[----:B------:R-:W-:Y:S01]  /*18e0*/  ULDC.64 UR4, c[0x4][0x70] ;  /* 0x01001c0000047ab9 */ /* 0x000fe20000000a00 */
[----:B------:R-:W-:Y:S02]  /*18f0*/  IMAD.U32 R10, RZ, RZ, UR6 ;  /* 0x00000006ff0a7e24 */ /* 0x000fe4000f8e00ff */
[----:B------:R-:W-:Y:S02]  /*1900*/  IMAD.U32 R6, RZ, RZ, UR4 ;  /* 0x00000004ff067e24 */ /* 0x000fe4000f8e00ff */
[----:B------:R-:W-:-:S02]  /*1910*/  IMAD.U32 R7, RZ, RZ, UR5 ;  /* 0x00000005ff077e24 */ /* 0x000fc4000f8e00ff */
[----:B------:R-:W-:Y:S02]  /*1920*/  IMAD.U32 R11, RZ, RZ, UR7 ;  /* 0x00000007ff0b7e24 */ /* 0x000fe4000f8e00ff */
[----:B------:R-:W-:Y:S02]  /*1930*/  IMAD.MOV.U32 R8, RZ, RZ, 0x1e1 ;  /* 0x000001e1ff087424 */ /* 0x000fe400078e00ff */
[----:B------:R-:W-:Y:S02]  /*1940*/  IMAD.MOV.U32 R12, RZ, RZ, 0x1 ;  /* 0x00000001ff0c7424 */ /* 0x000fe400078e00ff */
[----:B0-----:R-:W-:-:S07]  /*1950*/  IMAD.MOV.U32 R13, RZ, RZ, RZ ;  /* 0x000000ffff0d7224 */ /* 0x001fce00078e00ff */
[----:B------:R-:W-:-:S07]  /*1960*/  LEPC R20, `(.L_x_21) ;  /* 0x000000001014794e */ /* 0x000fce0000000000 */
[----:B-1---5:R-:W-:Y:S05]  /*1970*/  CALL.ABS.NOINC R14 ;  /* 0x000000000e007343 */ /* 0x022fea0003c00000 */
.L_x_21:
[----:B0-----:R-:W-:-:S04]  /*1980*/  LOP3.LUT R0, R23, 0x1, RZ, 0xfc, !PT ;  /* 0x0000000117007812 */ /* 0x001fc800078efcff */
[----:B------:R-:W-:-:S13]  /*1990*/  ISETP.NE.AND P0, PT, R0, 0x3, PT ;  /* 0x000000030000780c */ /* 0x000fda0003f05270 */
[----:B------:R-:W-:Y:S05]  /*19a0*/  @!P0 BRA `(.L_x_22) ;  /* 0x0000000000048947 */ /* 0x000fea0003800000 */
[----:B------:R-:W-:Y:S01]  /*19b0*/  BPT.TRAP 0x1 ;  /* 0x000000040000795c */ /* 0x000fe20000300000 */
.L_x_22:
[----:B------:R-:W-:Y:S02]  /*19c0*/  IMAD.U32 R3, RZ, RZ, UR38 ;  /* 0x00000026ff037e24 */ /* 0x000fe4000f8e00ff */
[----:B------:R-:W-:-:S03]  /*19d0*/  IMAD.U32 R0, RZ, RZ, UR39 ;  /* 0x00000027ff007e24 */ /* 0x000fc6000f8e00ff */
[----:B------:R-:W-:Y:S02]  /*19e0*/  LEA R3, R3, UR41, 0x3 ;  /* 0x0000002903037c11 */ /* 0x000fe4000f8e18ff */
[----:B------:R-:W-:-:S04]  /*19f0*/  SHF.L.U32 R0, R0, 0x1f, RZ ;  /* 0x0000001f00007819 */ /* 0x000fc800000006ff */
[----:B------:R0:W1:Y:S01]  /*1a00*/  SYNCS.PHASECHK.TRANS64.TRYWAIT P1, [R3+URZ], R0 ;  /* 0x00000000030075a7 */ /* 0x000062000802017f */
[----:B------:R-:W-:Y:S05]  /*1a10*/  @!P0 BRA `(.L_x_23) ;  /* 0x0000000000048947 */ /* 0x000fea0003800000 */
[----:B------:R-:W-:Y:S01]  /*1a20*/  BPT.TRAP 0x1 ;  /* 0x000000040000795c */ /* 0x000fe20000300000 */
.L_x_23:
[----:B------:R-:W-:-:S05]  /*1a30*/  IMAD.U32 R4, RZ, RZ, UR42 ;  /* 0x0000002aff047e24 */ /* 0x000fca000f8e00ff */
[----:B------:R-:W-:Y:S01]  /*1a40*/  ISETP.GE.AND P2, PT, R4, 0x1, PT ;  /* 0x000000010400780c */ /* 0x000fe20003f46270 */
[----:B-1----:R-:W-:-:S12]  /*1a50*/  @P1 BRA `(.L_x_24) ;  /* 0x0000000000081947 */ /* 0x002fd80003800000 */
[----:B------:R-:W1:Y:S02]  /*1a60*/  SYNCS.PHASECHK.TRANS64.TRYWAIT P1, [R3+URZ], R0 ;  /* 0x00000000030075a7 */ /* 0x000e64000802017f */
[----:B-1----:R-:W-:Y:S05]  /*1a70*/  @!P1 BRA `(.L_x_25) ;  /* 0x0000005400949947 */ /* 0x002fea0003800000 */
.L_x_24:
[----:B------:R-:W-:Y:S05]  /*1a80*/  WARPSYNC.ALL ;  /* 0x0000000000007948 */ /* 0x000fea0003800000 */
[----:B------:R-:W-:Y:S01]  /*1a90*/  UIADD3 UR4, UR41, 0x180, URZ ;  /* 0x0000018029047890 */ /* 0x000fe2000fffe03f */
[----:B------:R-:W-:Y:S01]  /*1aa0*/  WARPGROUP.ARRIVE ;  /* 0x00000000000079c5 */ /* 0x000fe20000000000 */
[----:B------:R-:W-:Y:S02]  /*1ab0*/  UIADD3 UR5, UR41, 0x12180, URZ ;  /* 0x0001218029057890 */ /* 0x000fe4000fffe03f */
[----:B------:R-:W-:Y:S02]  /*1ac0*/  USHF.R.U32.HI UR4, URZ, 0x4, UR4 ;  /* 0x000000043f047899 */ /* 0x000fe40008011604 */
[----:B------:R-:W-:-:S02]  /*1ad0*/  USHF.R.U32.HI UR5, URZ, 0x4, UR5 ;  /* 0x000000043f057899 */ /* 0x000fc40008011605 */
[----:B------:R-:W-:Y:S02]  /*1ae0*/  ULOP3.LUT UR4, UR4, 0x3fff, URZ, 0xc0, !UPT ;  /* 0x00003fff04047892 */ /* 0x000fe4000f8ec03f */
[----:B------:R-:W-:Y:S02]  /*1af0*/  ULOP3.LUT UR5, UR5, 0x3fff, URZ, 0xc0, !UPT ;  /* 0x00003fff05057892 */ /* 0x000fe4000f8ec03f */
[----:B------:R-:W-:Y:S02]  /*1b00*/  ULOP3.LUT UR8, UR4, 0x10000, URZ, 0xfc, !UPT ;  /* 0x0001000004087892 */ /* 0x000fe4000f8efc3f */
[----:B------:R-:W-:Y:S02]  /*1b10*/  ULOP3.LUT UR9, UR5, 0x10000, URZ, 0xfc, !UPT ;  /* 0x0001000005097892 */ /* 0x000fe4000f8efc3f */
[----:B------:R-:W-:Y:S02]  /*1b20*/  ULEA UR10, UR38, UR8, 0x9 ;  /* 0x00000008260a7291 */ /* 0x000fe4000f8e483f */
[----:B------:R-:W-:Y:S01]  /*1b30*/  ULEA UR11, UR38, UR9, 0xa ;  /* 0x00000009260b7291 */ /* 0x000fe2000f8e503f */
[----:B------:R-:W-:Y:S01]  /*1b40*/  UMOV UR5, 0x40000040 ;  /* 0x4000004000057882 */ /* 0x000fe20000000000 */
[----:B------:R-:W-:-:S03]  /*1b50*/  UMOV UR7, 0x40000040 ;  /* 0x4000004000077882 */ /* 0x000fc60000000000 */
[----:B------:R-:W-:Y:S02]  /*1b60*/  UMOV UR4, UR10 ;  /* 0x0000000a00047c82 */ /* 0x000fe40008000000 */
[----:B------:R-:W-:Y:S02]  /*1b70*/  UMOV UR6, UR11 ;  /* 0x0000000b00067c82 */ /* 0x000fe40008000000 */
[----:B------:R-:W-:Y:S01]  /*1b80*/  IGMMA.64x128x32.S8.S8 R24, gdesc[UR4], RZ, !UPT, gsb0 ;  /* 0x03600000041879f1 */ /* 0x000fe2000c0410ff */
[----:B------:R-:W-:Y:S02]  /*1b90*/  UIADD3 UR4, UR10, 0x2, URZ ;  /* 0x000000020a047890 */ /* 0x000fe4000fffe03f */
[----:B------:R-:W-:Y:S01]  /*1ba0*/  UIADD3 UR6, UR11, 0x2, URZ ;  /* 0x000000020b067890 */ /* 0x000fe2000fffe03f */
[----:B------:R-:W-:Y:S01]  /*1bb0*/  UMOV UR5, 0x40000040 ;  /* 0x4000004000057882 */ /* 0x000fe20000000000 */
[----:B------:R-:W-:Y:S01]  /*1bc0*/  UMOV UR7, 0x40000040 ;  /* 0x4000004000077882 */ /* 0x000fe20000000000 */
[----:B------:R-:W-:-:S02]  /*1bd0*/  WARPGROUP.DEPBAR.LE gsb0, 0x0 ;  /* 0x00008000000079c5 */ /* 0x000fc40000010000 */
[----:B------:R-:W-:-:S06]  /*1be0*/  WARPGROUP.ARRIVE ;  /* 0x00000000000079c5 */ /* 0x000fcc0000000000 */
[----:B------:R-:W-:Y:S01]  /*1bf0*/  IGMMA.64x128x32.S8.S8 R24, gdesc[UR4], R24, gsb0 ;  /* 0x03600000041879f1 */ /* 0x000fe20008041018 */
[----:B------:R-:W-:Y:S02]  /*1c00*/  UIADD3 UR4, UR10, 0x4, URZ ;  /* 0x000000040a047890 */ /* 0x000fe4000fffe03f */
[----:B------:R-:W-:Y:S01]  /*1c10*/  UIADD3 UR6, UR11, 0x4, URZ ;  /* 0x000000040b067890 */ /* 0x000fe2000fffe03f */
[----:B------:R-:W-:Y:S01]  /*1c20*/  UMOV UR5, 0x40000040 ;  /* 0x4000004000057882 */ /* 0x000fe20000000000 */
[----:B------:R-:W-:Y:S01]  /*1c30*/  UMOV UR7, 0x40000040 ;  /* 0x4000004000077882 */ /* 0x000fe20000000000 */
[----:B------:R-:W-:Y:S02]  /*1c40*/  WARPGROUP.DEPBAR.LE gsb0, 0x0 ;  /* 0x00008000000079c5 */ /* 0x000fe40000010000 */
        /* <DEDUP_REMOVED lines=8> */
[----:B------:R-:W-:Y:S03]  /*1cd0*/  IGMMA.64x128x32.S8.S8 R24, gdesc[UR4], R24, gsb0 ;  /* 0x03600000041879f1 */ /* 0x000fe60008041018 */
[----:B------:R-:W-:Y:S02]  /*1ce0*/  WARPGROUP.DEPBAR.LE gsb0, 0x0 ;  /* 0x00008000000079c5 */ /* 0x000fe40000010000 */
[----:B------:R-:W-:Y:S05]  /*1cf0*/  @!P2 BRA `(.L_x_26) ;  /* 0x000000040014a947 */ /* 0x000fea0003800000 */
[----:B------:R-:W-:Y:S01]  /*1d00*/  UIADD3 UR4, UR38, 0x1, URZ ;  /* 0x0000000126047890 */ /* 0x000fe2000fffe03f */
[----:B01----:R-:W-:Y:S02]  /*1d10*/  IMAD.U32 R0, RZ, RZ, UR42 ;  /* 0x0000002aff007e24 */ /* 0x003fe4000f8e00ff */
[----:B------:R-:W-:Y:S01]  /*1d20*/  IMAD.U32 R3, RZ, RZ, UR38 ;  /* 0x00000026ff037e24 */ /* 0x000fe2000f8e00ff */
[----:B------:R-:W-:-:S04]  /*1d30*/  UISETP.NE.AND UP0, UPT, UR4, 0x9, UPT ;  /* 0x000000090400788c */ /* 0x000fc8000bf05270 */
[----:B------:R-:W-:Y:S02]  /*1d40*/  USEL UR5, URZ, 0x1, UP0 ;  /* 0x000000013f057887 */ /* 0x000fe40008000000 */
[----:B------:R-:W-:Y:S02]  /*1d50*/  USEL UR10, UR4, URZ, UP0 ;  /* 0x0000003f040a7287 */ /* 0x000fe40008000000 */
[----:B------:R-:W-:-:S06]  /*1d60*/  ULOP3.LUT UR5, UR39, UR5, URZ, 0x3c, !UPT ;  /* 0x0000000527057292 */ /* 0x000fcc000f8e3c3f */
[----:B------:R-:W-:-:S07]  /*1d70*/  IMAD.U32 R6, RZ, RZ, UR5 ;  /* 0x00000005ff067e24 */ /* 0x000fce000f8e00ff */
.L_x_33:
[----:B------:R-:W-:Y:S05]  /*1d80*/  @!P0 BRA `(.L_x_27) ;  /* 0x0000000000048947 */ /* 0x000fea0003800000 */
[----:B------:R-:W-:Y:S01]  /*1d90*/  BPT.TRAP 0x1 ;  /* 0x000000040000795c */ /* 0x000fe20000300000 */
.L_x_27:
[----:B------:R-:W-:Y:S01]  /*1da0*/  ULEA UR4, UR10, UR41, 0x3 ;  /* 0x000000290a047291 */ /* 0x000fe2000f8e183f */
[----:B------:R-:W-:-:S08]  /*1db0*/  SHF.L.U32 R4, R6, 0x1f, RZ ;  /* 0x0000001f06047819 */ /* 0x000fd000000006ff */
[----:B------:R0:W1:Y:S01]  /*1dc0*/  SYNCS.PHASECHK.TRANS64.TRYWAIT P1, [UR4], R4 ;  /* 0x00000004ff0075a7 */ /* 0x0000620008020144 */
[----:B------:R-:W-:Y:S05]  /*1dd0*/  @!P0 BRA `(.L_x_28) ;  /* 0x0000000000048947 */ /* 0x000fea0003800000 */
[----:B------:R-:W-:Y:S01]  /*1de0*/  BPT.TRAP 0x1 ;  /* 0x000000040000795c */ /* 0x000fe20000300000 */
.L_x_28:
[----:B-1----:R-:W-:Y:S05]  /*1df0*/  @P1 BRA `(.L_x_29) ;  /* 0x0000000000081947 */ /* 0x002fea0003800000 */
[----:B------:R-:W1:Y:S02]  /*1e00*/  SYNCS.PHASECHK.TRANS64.TRYWAIT P1, [UR4], R4 ;  /* 0x00000004ff0075a7 */ /* 0x000e640008020144 */
[----:B-1----:R-:W-:Y:S05]  /*1e10*/  @!P1 BRA `(.L_x_30) ;  /* 0x0000005000c09947 */ /* 0x002fea0003800000 */
.L_x_29:
[----:B------:R-:W-:Y:S01]  /*1e20*/  ULEA UR11, UR10, UR8, 0x9 ;  /* 0x000000080a0b7291 */ /* 0x000fe2000f8e483f */
[----:B------:R-:W-:Y:S01]  /*1e30*/  WARPGROUP.ARRIVE ;  /* 0x00000000000079c5 */ /* 0x000fe20000000000 */
[----:B------:R-:W-:Y:S01]  /*1e40*/  ULEA UR12, UR10, UR9, 0xa ;  /* 0x000000090a0c7291 */ /* 0x000fe2000f8e503f */
[----:B------:R-:W-:Y:S01]  /*1e50*/  UMOV UR5, 0x40000040 ;  /* 0x4000004000057882 */ /* 0x000fe20000000000 */
[----:B------:R-:W-:-:S03]  /*1e60*/  UMOV UR7, 0x40000040 ;  /* 0x4000004000077882 */ /* 0x000fc60000000000 */
[----:B------:R-:W-:Y:S02]  /*1e70*/  UMOV UR4, UR11 ;  /* 0x0000000b00047c82 */ /* 0x000fe40008000000 */
[----:B------:R-:W-:Y:S02]  /*1e80*/  UMOV UR6, UR12 ;  /* 0x0000000c00067c82 */ /* 0x000fe40008000000 */
[----:B------:R-:W-:Y:S01]  /*1e90*/  IGMMA.64x128x32.S8.S8 R24, gdesc[UR4], R24, gsb0 ;  /* 0x03600000041879f1 */ /* 0x000fe20008041018 */
        /* <DEDUP_REMOVED lines=23> */
[----:B------:R-:W-:Y:S01]  /*2010*/  BPT.TRAP 0x1 ;  /* 0x000000040000795c */ /* 0x000fe20000300000 */
.L_x_31:
[----:B------:R-:W-:-:S13]  /*2020*/  ISETP.NE.AND P1, PT, R89, RZ, PT ;  /* 0x000000ff5900720c */ /* 0x000fda0003f25270 */
[----:B01----:R-:W-:-:S05]  /*2030*/  @P1 LEA R4, R3, UR41, 0x3 ;  /* 0x0000002903041c11 */ /* 0x003fca000f8e18ff */
[----:B------:R-:W-:-:S05]  /*2040*/  @P1 VIADD R5, R4, 0x48 ;  /* 0x0000004804051836 */ /* 0x000fca0000000000 */
[----:B------:R-:W-:-:S04]  /*2050*/  @P1 PRMT R5, R88, 0x654, R5 ;  /* 0x0000065458051816 */ /* 0x000fc80000000005 */
[----:B------:R0:W-:Y:S01]  /*2060*/  @P1 SYNCS.ARRIVE.TRANS64.RED.A1T0 RZ, [R5+URZ], RZ ;  /* 0x000000ff05ff19a7 */ /* 0x0001e2000810043f */
[----:B------:R-:W-:-:S13]  /*2070*/  ISETP.GT.U32.AND P1, PT, R23, 0x1, PT ;  /* 0x000000011700780c */ /* 0x000fda0003f24070 */
[----:B0-----:R-:W-:Y:S05]  /*2080*/  @P1 BRA `(.L_x_32) ;  /* 0x0000000000041947 */ /* 0x001fea0003800000 */
[----:B------:R-:W-:Y:S01]  /*2090*/  BPT.TRAP 0x1 ;  /* 0x000000040000795c */ /* 0x000fe20000300000 */
.L_x_32:
[----:B------:R-:W-:Y:S01]  /*20a0*/  UIADD3 UR10, UR10, 0x1, URZ ;  /* 0x000000010a0a7890 */ /* 0x000fe2000fffe03f */
[C---:B------:R-:W-:Y:S01]  /*20b0*/  ISETP.GT.AND P2, PT, R0.reuse, 0x1, PT ;  /* 0x000000010000780c */ /* 0x040fe20003f44270 */
[----:B------:R-:W-:Y:S02]  /*20c0*/  VIADD R3, R3, 0x1 ;  /* 0x0000000103037836 */ /* 0x000fe40000000000 */
[----:B------:R-:W-:Y:S01]  /*20d0*/  UISETP.NE.AND UP0, UPT, UR10, 0x9, UPT ;  /* 0x000000090a00788c */ /* 0x000fe2000bf05270 */
[----:B------:R-:W-:Y:S02]  /*20e0*/  VIADD R0, R0, 0xffffffff ;  /* 0xffffffff00007836 */ /* 0x000fe40000000000 */
[C---:B------:R-:W-:Y:S01]  /*20f0*/  ISETP.NE.AND P1, PT, R3.reuse, 0x9, PT ;  /* 0x000000090300780c */ /* 0x040fe20003f25270 */
[----:B------:R-:W-:Y:S02]  /*2100*/  USEL UR4, URZ, 0x1, UP0 ;  /* 0x000000013f047887 */ /* 0x000fe40008000000 */
[----:B------:R-:W-:Y:S01]  /*2110*/  USEL UR10, UR10, URZ, UP0 ;  /* 0x0000003f0a0a7287 */ /* 0x000fe20008000000 */
[----:B------:R-:W-:-:S03]  /*2120*/  SEL R3, R3, RZ, P1 ;  /* 0x000000ff03037207 */ /* 0x000fc60000800000 */
[----:B------:R-:W-:Y:S01]  /*2130*/  LOP3.LUT R6, R6, UR4, RZ, 0x3c, !PT ;  /* 0x0000000406067c12 */ /* 0x000fe2000f8e3cff */
[----:B------:R-:W-:Y:S07]  /*2140*/  @P2 BRA `(.L_x_33) ;  /* 0xfffffffc000c2947 */ /* 0x000fee000383ffff */
.L_x_26:
[----:B01----:R-:W0:Y:S01]  /*2150*/  LDC R0, c[0x0][0x28c] ;  /* 0x0000a300ff007b82 */ /* 0x003e220000000800 */
[----:B------:R-:W-:-:S04]  /*2160*/  IMAD.U32 R3, RZ, RZ, UR47 ;  /* 0x0000002fff037e24 */ /* 0x000fc8000f8e00ff */
[----:B------:R1:W-:Y:S01]  /*2170*/  SYNCS.ARRIVE.TRANS64.A1T0 RZ, [R3+UR46], RZ ;  /* 0x000000ff03ff79a7 */ /* 0x0003e2000810002e */
[----:B0-----:R-:W-:-:S13]  /*2180*/  ISETP.GE.AND P1, PT, R0, 0x1, PT ;  /* 0x000000010000780c */ /* 0x001fda0003f26270 */
[----:B-1----:R-:W-:Y:S05]  /*2190*/  @!P1 BRA `(.L_x_34) ;  /* 0x0000000000449947 */ /* 0x002fea0003800000 */
[----:B------:R-:W-:Y:S05]  /*21a0*/  @!P0 BRA `(.L_x_35) ;  /* 0x0000000000048947 */ /* 0x000fea0003800000 */
[----:B------:R-:W-:Y:S01]  /*21b0*/  BPT.TRAP 0x1 ;  /* 0x000000040000795c */ /* 0x000fe20000300000 */
.L_x_35:
[----:B------:R-:W-:-:S13]  /*21c0*/  ISETP.NE.AND P0, PT, R89, RZ, PT ;  /* 0x000000ff5900720c */ /* 0x000fda0003f05270 */
[----:B------:R-:W-:-:S05]  /*21d0*/  VOTEU.ANY UP0, P0 ;  /* 0x00000000003f7886 */ /* 0x000fca0000000100 */
[----:B------:R-:W-:-:S06]  /*21e0*/  @UP0 UIADD3 UR4, UR38, UR42, URZ ;  /* 0x0000002a26040290 */ /* 0x000fcc000fffe03f */
[----:B------:R-:W-:Y:S02]  /*21f0*/  IMAD.U32 R4, RZ, RZ, UR4 ;  /* 0x00000004ff047e24 */ /* 0x000fe4000f8e00ff */
[----:B------:R-:W-:Y:S02]  /*2200*/  IMAD.U32 R3, RZ, RZ, UR4 ;  /* 0x00000004ff037e24 */ /* 0x000fe4000f8e00ff */
[----:B------:R-:W-:-:S05]  /*2210*/  @P0 IMAD.WIDE.U32 R4, R4, 0x38e38e39, RZ ;  /* 0x38e38e3904040825 */ /* 0x000fca00078e00ff */
[----:B------:R-:W-:-:S05]  /*2220*/  @P0 SHF.R.U32.HI R0, RZ, 0x1, R5 ;  /* 0x00000001ff000819 */ /* 0x000fca0000011605 */
[----:B------:R-:W-:-:S05]  /*2230*/  @P0 IMAD R0, R0, -0x9, R3 ;  /* 0xfffffff700000824 */ /* 0x000fca00078e0203 */
[----:B------:R-:W-:-:S05]  /*2240*/  @P0 LEA R0, R0, UR41, 0x3 ;  /* 0x0000002900000c11 */ /* 0x000fca000f8e18ff */
[----:B------:R-:W-:-:S05]  /*2250*/  @P0 VIADD R3, R0, 0x48 ;  /* 0x0000004800030836 */ /* 0x000fca0000000000 */
[----:B------:R-:W-:-:S04]  /*2260*/  @P0 PRMT R3, R88, 0x654, R3 ;  /* 0x0000065458030816 */ /* 0x000fc80000000003 */
[----:B------:R0:W-:Y:S01]  /*2270*/  @P0 SYNCS.ARRIVE.TRANS64.RED.A1T0 RZ, [R3+URZ], RZ ;  /* 0x000000ff03ff09a7 */ /* 0x0001e2000810043f */
[----:B------:R-:W-:-:S13]  /*2280*/  ISETP.GT.U32.AND P0, PT, R23, 0x1, PT ;  /* 0x000000011700780c */ /* 0x000fda0003f04070 */
[----:B0-----:R-:W-:Y:S05]  /*2290*/  @P0 BRA `(.L_x_34) ;  /* 0x0000000000040947 */ /* 0x001fea0003800000 */
[----:B------:R-:W-:Y:S01]  /*22a0*/  BPT.TRAP 0x1 ;  /* 0x000000040000795c */ /* 0x000fe20000300000 */
.L_x_34:
[----:B------:R-:W-:Y:S01]  /*22b0*/  SHF.L.U32 R3, R103, 0x1f, RZ ;  /* 0x0000001f67037819 */ /* 0x000fe200000006ff */
[----:B------:R-:W-:Y:S01]  /*22c0*/  UIADD3 UR38, UR38, UR45, URZ ;  /* 0x0000002d26267290 */ /* 0x000fe2000fffe03f */
[----:B------:R-:W-:Y:S01]  /*22d0*/  IMAD.SHL.U32 R0, R22, 0x40, RZ ;  /* 0x0000004016007824 */ /* 0x000fe200078e00ff */
[----:B------:R-:W-:Y:S01]  /*22e0*/  UISETP.GE.U32.AND UP1, UPT, UR45, 0x9, UPT ;  /* 0x000000092d00788c */ /* 0x000fe2000bf26070 */
[----:B------:R-:W0:Y:S01]  /*22f0*/  SYNCS.PHASECHK.TRANS64.TRYWAIT P0, [UR43+0x8], R3 ;  /* 0x00000803ff0075a7 */ /* 0x000e22000800016b */
[----:B------:R-:W-:-:S04]  /*2300*/  UISETP.GT.U32.AND UP0, UPT, UR38, 0x8, UPT ;  /* 0x000000082600788c */ /* 0x000fc8000bf04070 */
[----:B------:R-:W-:-:S04]  /*2310*/  UISETP.LT.U32.AND UP0, UPT, UR45, 0x9, UP0 ;  /* 0x000000092d00788c */ /* 0x000fc80008701070 */
[----:B------:R-:W-:Y:S02]  /*2320*/  USEL UR6, URZ, 0x1, !UP0 ;  /* 0x000000013f067887 */ /* 0x000fe4000c000000 */
[----:B------:R-:W-:Y:S02]  /*2330*/  @UP1 UIMAD.WIDE.U32 UR4, UR38, 0x38e38e39, URZ ;  /* 0x38e38e39260418a5 */ /* 0x000fe4000f8e003f */
[----:B------:R-:W-:Y:S02]  /*2340*/  ULOP3.LUT UR39, UR39, UR6, URZ, 0x3c, !UPT ;  /* 0x0000000627277292 */ /* 0x000fe4000f8e3c3f */
[----:B------:R-:W-:-:S04]  /*2350*/  @UP1 USHF.R.U32.HI UR4, URZ, 0x1, UR5 ;  /* 0x000000013f041899 */ /* 0x000fc80008011605 */
[----:B------:R-:W-:Y:S01]  /*2360*/  @UP1 ULOP3.LUT UR39, UR39, 0x1, UR4, 0x78, !UPT ;  /* 0x0000000127271892 */ /* 0x000fe2000f8e7804 */
[----:B0-----:R-:W-:Y:S11]  /*2370*/  @!P0 BRA `(.L_x_36) ;  /* 0x0000004c00808947 */ /* 0x001ff60003800000 */
.L_x_199:
[----:B------:R-:W-:Y:S01]  /*2380*/  ULDC UR4, c[0x0][0x284] ;  /* 0x0000a10000047ab9 */ /* 0x000fe20000000800 */
[----:B------:R-:W-:Y:S01]  /*2390*/  IMAD.SHL.U32 R13, R19, 0x80, RZ ;  /* 0x00000080130d7824 */ /* 0x000fe200078e00ff */
[----:B------:R-:W-:Y:S01]  /*23a0*/  ISETP.GE.AND P0, PT, R0, UR4, PT ;  /* 0x0000000400007c0c */ /* 0x000fe2000bf06270 */
[----:B------:R-:W-:-:S03]  /*23b0*/  ULDC UR4, c[0x0][0x288] ;  /* 0x0000a20000047ab9 */ /* 0x000fc60000000800 */
[----:B------:R-:W-:-:S13]  /*23c0*/  ISETP.GE.OR P0, PT, R13, UR4, P0 ;  /* 0x000000040d007c0c */ /* 0x000fda0008706670 */
[----:B------:R-:W-:Y:S05]  /*23d0*/  @P0 BRA `(.L_x_37) ;  /* 0x0000003000c80947 */ /* 0x000fea0003800000 */
[----:B------:R-:W1:Y:S01]  /*23e0*/  LDC.64 R8, c[0x0][0x5c8] ;  /* 0x00017200ff087b82 */ /* 0x000e620000000a00 */
[----:B------:R-:W-:Y:S01]  /*23f0*/  SHF.R.S32.HI R11, RZ, 0x1f, R18 ;  /* 0x0000001fff0b7819 */ /* 0x000fe20000011412 */
[----:B------:R-:W-:Y:S01]  /*2400*/  ULDC.64 UR4, c[0x0][0x5d0] ;  /* 0x0001740000047ab9 */ /* 0x000fe20000000a00 */
[----:B------:R-:W-:Y:S01]  /*2410*/  SHF.R.S32.HI R10, RZ, 0x1f, R13 ;  /* 0x0000001fff0a7819 */ /* 0x000fe2000001140d */
[----:B0-----:R-:W-:Y:S01]  /*2420*/  IMAD.WIDE.U32 R4, R18, UR4, R94 ;  /* 0x0000000412047c25 */ /* 0x001fe2000f8e005e */
[----:B------:R-:W-:Y:S03]  /*2430*/  BSSY B0, `(.L_x_37) ;  /* 0x000032c000007945 */ /* 0x000fe60003800000 */
[----:B------:R-:W-:Y:S01]  /*2440*/  IMAD R3, R11, UR4, RZ ;  /* 0x000000040b037c24 */ /* 0x000fe2000f8e02ff */
[----:B------:R-:W-:Y:S01]  /*2450*/  IADD3 R4, P0, R13, R4, RZ ;  /* 0x000000040d047210 */ /* 0x000fe20007f1e0ff */
[----:B------:R-:W-:-:S04]  /*2460*/  IMAD.WIDE R14, R22, 0x40, R92 ;  /* 0x00000040160e7825 */ /* 0x000fc800078e025c */
[----:B------:R-:W-:Y:S01]  /*2470*/  IMAD R3, R18, UR5, R3 ;  /* 0x0000000512037c24 */ /* 0x000fe2000f8e0203 */
[----:B------:R-:W-:Y:S01]  /*2480*/  ULDC.64 UR4, c[0x0][0x5c0] ;  /* 0x0001700000047ab9 */ /* 0x000fe20000000a00 */
[----:B------:R-:W-:Y:S02]  /*2490*/  IMAD.IADD R20, R101, 0x1, -R0 ;  /* 0x0000000165147824 */ /* 0x000fe400078e0a00 */
[----:B------:R-:W-:Y:S01]  /*24a0*/  IMAD.IADD R19, R97, 0x1, -R13 ;  /* 0x0000000161137824 */ /* 0x000fe200078e0a0d */
[----:B------:R-:W-:Y:S01]  /*24b0*/  IADD3.X R5, R10, R5, R3, P0, !PT ;  /* 0x000000050a057210 */ /* 0x000fe200007fe403 */
[-C--:B-1----:R-:W-:Y:S02]  /*24c0*/  IMAD R3, R15, R8.reuse, RZ ;  /* 0x000000080f037224 */ /* 0x082fe400078e02ff */
[----:B------:R-:W-:-:S04]  /*24d0*/  IMAD.WIDE.U32 R4, R14, R8, R4 ;  /* 0x000000080e047225 */ /* 0x000fc800078e0004 */
[----:B------:R-:W-:Y:S01]  /*24e0*/  IMAD R3, R14, R9, R3 ;  /* 0x000000090e037224 */ /* 0x000fe200078e0203 */
[----:B------:R-:W-:-:S04]  /*24f0*/  IADD3 R4, P0, R4, UR4, RZ ;  /* 0x0000000404047c10 */ /* 0x000fc8000ff1e0ff */
[----:B------:R-:W-:Y:S02]  /*2500*/  IADD3.X R5, R5, UR5, R3, P0, !PT ;  /* 0x0000000505057c10 */ /* 0x000fe400087fe403 */
[----:B-----5:R-:W-:Y:S02]  /*2510*/  ISETP.NE.AND P0, PT, R91, RZ, PT ;  /* 0x000000ff5b00720c */ /* 0x020fe40003f05270 */
[----:B------:R-:W-:-:S04]  /*2520*/  LEA R6, P1, R8, R4, 0x3 ;  /* 0x0000000408067211 */ /* 0x000fc800078218ff */
[----:B------:R-:W-:-:S07]  /*2530*/  LEA.HI.X R7, R8, R5, R9, 0x3, P1 ;  /* 0x0000000508077211 */ /* 0x000fce00008f1c09 */
[----:B------:R-:W-:Y:S05]  /*2540*/  @!P0 BRA `(.L_x_38) ;  /* 0x0000002400608947 */ /* 0x000fea0003800000 */
[----:B------:R-:W0:Y:S01]  /*2550*/  LDC.64 R104, c[0x0][0x5b0] ;  /* 0x00016c00ff687b82 */ /* 0x000e220000000a00 */
[----:B------:R-:W-:Y:S01]  /*2560*/  ULDC.64 UR4, c[0x0][0x5b8] ;  /* 0x00016e0000047ab9 */ /* 0x000fe20000000a00 */
[----:B------:R-:W-:Y:S01]  /*2570*/  ISETP.GE.AND P1, PT, R20, 0x1, PT ;  /* 0x000000011400780c */ /* 0x000fe20003f26270 */
[C---:B------:R-:W-:Y:S01]  /*2580*/  IMAD.WIDE.U32 R8, R18.reuse, UR4, R94 ;  /* 0x0000000412087c25 */ /* 0x040fe2000f8e005e */
[----:B------:R-:W-:Y:S02]  /*2590*/  BSSY B1, `(.L_x_39) ;  /* 0x000000e000017945 */ /* 0x000fe40003800000 */
[----:B------:R-:W-:Y:S01]  /*25a0*/  ISETP.LT.OR P5, PT, R19, 0x1, !P1 ;  /* 0x000000011300780c */ /* 0x000fe20004fa1670 */
[----:B------:R-:W-:Y:S01]  /*25b0*/  IMAD R3, R11, UR4, RZ ;  /* 0x000000040b037c24 */ /* 0x000fe2000f8e02ff */
[----:B------:R-:W1:Y:S01]  /*25c0*/  LDC.64 R106, c[0x0][0x5a8] ;  /* 0x00016a00ff6a7b82 */ /* 0x000e620000000a00 */
[----:B------:R-:W-:Y:S02]  /*25d0*/  IADD3 R12, P0, R13, R8, RZ ;  /* 0x000000080d0c7210 */ /* 0x000fe40007f1e0ff */
[----:B------:R-:W-:-:S05]  /*25e0*/  IMAD R3, R18, UR5, R3 ;  /* 0x0000000512037c24 */ /* 0x000fca000f8e0203 */
[----:B------:R-:W-:Y:S01]  /*25f0*/  IADD3.X R13, R10, R9, R3, P0, !PT ;  /* 0x000000090a0d7210 */ /* 0x000fe200007fe403 */
[-C--:B0-----:R-:W-:Y:S02]  /*2600*/  IMAD R0, R15, R104.reuse, RZ ;  /* 0x000000680f007224 */ /* 0x081fe400078e02ff */
[----:B------:R-:W-:-:S04]  /*2610*/  IMAD.WIDE.U32 R8, R14, R104, R12 ;  /* 0x000000680e087225 */ /* 0x000fc800078e000c */
[----:B------:R-:W-:Y:S01]  /*2620*/  IMAD R21, R14, R105, R0 ;  /* 0x000000690e157224 */ /* 0x000fe200078e0200 */
[----:B-1----:R-:W-:-:S04]  /*2630*/  IADD3 R8, P0, R8, R106, RZ ;  /* 0x0000006a08087210 */ /* 0x002fc80007f1e0ff */
[----:B------:R-:W-:Y:S01]  /*2640*/  IADD3.X R9, R107, R9, R21, P0, !PT ;  /* 0x000000096b097210 */ /* 0x000fe200007fe415 */
[----:B------:R-:W-:Y:S08]  /*2650*/  @P5 BRA `(.L_x_40) ;  /* 0x0000000000045947 */ /* 0x000ff00003800000 */
[----:B------:R0:W5:Y:S02]  /*2660*/  LDG.E.U8 R102, desc[UR36][R8.64] ;  /* 0x0000002408667981 */ /* 0x000164000c1e1100 */
.L_x_40:
[----:B------:R-:W-:Y:S05]  /*2670*/  BSYNC B1 ;  /* 0x0000000000017941 */ /* 0x000fea0003800000 */
.L_x_39:
[----:B-----5:R-:W-:Y:S01]  /*2680*/  LOP3.LUT R0, R102, 0xffff, RZ, 0xc0, !PT ;  /* 0x0000ffff66007812 */ /* 0x020fe200078ec0ff */
[----:B------:R-:W-:Y:S01]  /*2690*/  IMAD.SHL.U32 R10, R104, 0x8, RZ ;  /* 0x00000008680a7824 */ /* 0x000fe200078e00ff */
[----:B------:R-:W-:Y:S01]  /*26a0*/  ISETP.LT.OR P2, PT, R19, 0x2, !P1 ;  /* 0x000000021300780c */ /* 0x000fe20004f41670 */
[----:B------:R-:W-:Y:S01]  /*26b0*/  BSSY B1, `(.L_x_41) ;  /* 0x000000e000017945 */ /* 0x000fe20003800000 */
[----:B------:R-:W-:Y:S02]  /*26c0*/  PRMT R0, R0, 0x8880, RZ ;  /* 0x0000888000007816 */ /* 0x000fe400000000ff */
[----:B------:R-:W-:Y:S02]  /*26d0*/  SHF.L.U64.HI R11, R104, 0x3, R105 ;  /* 0x00000003680b7819 */ /* 0x000fe40000010269 */
[----:B------:R-:W-:Y:S01]  /*26e0*/  ISETP.GE.AND P0, PT, R20, 0x9, PT ;  /* 0x000000091400780c */ /* 0x000fe20003f06270 */
[----:B------:R-:W-:Y:S02]  /*26f0*/  IMAD R3, R0, R91, RZ ;  /* 0x0000005b00037224 */ /* 0x000fe400078e02ff */
[----:B------:R-:W-:-:S04]  /*2700*/  IMAD.WIDE.U32 R10, R14, R104, R10 ;  /* 0x000000680e0a7225 */ /* 0x000fc800078e000a */
[----:B------:R-:W-:Y:S01]  /*2710*/  @!P5 IMAD R15, R24, R90, R3 ;  /* 0x0000005a180fd224 */ /* 0x000fe200078e0203 */
[----:B------:R-:W-:Y:S01]  /*2720*/  IADD3 R10, P3, P4, R12, R106, R10 ;  /* 0x0000006a0c0a7210 */ /* 0x000fe20007c7e00a */
[----:B------:R-:W-:-:S03]  /*2730*/  IMAD.IADD R14, R21, 0x1, R11 ;  /* 0x00000001150e7824 */ /* 0x000fc600078e020b */
[----:B------:R1:W-:Y:S01]  /*2740*/  @!P5 STG.E.U8 desc[UR36][R4.64], R15 ;  /* 0x0000000f0400d986 */ /* 0x0003e2000c101124 */
[----:B------:R-:W-:Y:S08]  /*2750*/  @P2 BRA `(.L_x_42) ;  /* 0x00000000000c2947 */ /* 0x000ff00003800000 */
[----:B------:R-:W2:Y:S02]  /*2760*/  LDG.E.U8 R102, desc[UR36][R8.64+0x1] ;  /* 0x0000012408667981 */ /* 0x000ea4000c1e1100 */
[----:B--2---:R-:W-:-:S05]  /*2770*/  PRMT R0, R102, 0x8880, RZ ;  /* 0x0000888066007816 */ /* 0x004fca00000000ff */
[----:B------:R-:W-:-:S07]  /*2780*/  IMAD R3, R0, R91, RZ ;  /* 0x0000005b00037224 */ /* 0x000fce00078e02ff */
.L_x_42:
[----:B------:R-:W-:Y:S05]  /*2790*/  BSYNC B1 ;  /* 0x0000000000017941 */ /* 0x000fea0003800000 */
.L_x_41:
[----:B------:R-:W-:Y:S01]  /*27a0*/  ISETP.LT.OR P5, PT, R19, 0x1, !P0 ;  /* 0x000000011300780c */ /* 0x000fe200047a1670 */
[----:B------:R-:W-:Y:S01]  /*27b0*/  @!P2 IMAD R25, R25, R90, R3 ;  /* 0x0000005a1919a224 */ /* 0x000fe200078e0203 */
[----:B------:R-:W-:Y:S01]  /*27c0*/  BSSY B1, `(.L_x_43) ;  /* 0x000000a000017945 */ /* 0x000fe20003800000 */
[----:B------:R-:W-:Y:S02]  /*27d0*/  IADD3.X R11, R13, R107, R14, P3, P4 ;  /* 0x0000006b0d0b7210 */ /* 0x000fe40001fe840e */
[C---:B------:R-:W-:Y:S01]  /*27e0*/  ISETP.LT.OR P3, PT, R19.reuse, 0x2, !P0 ;  /* 0x000000021300780c */ /* 0x040fe20004761670 */
[----:B------:R2:W-:Y:S01]  /*27f0*/  @!P2 STG.E.U8 desc[UR36][R4.64+0x1], R25 ;  /* 0x000001190400a986 */ /* 0x0005e2000c101124 */
[C---:B------:R-:W-:Y:S02]  /*2800*/  ISETP.LT.OR P4, PT, R19.reuse, 0x9, !P1 ;  /* 0x000000091300780c */ /* 0x040fe40004f81670 */
[----:B------:R-:W-:-:S04]  /*2810*/  ISETP.LT.OR P2, PT, R19, 0xa, !P1 ;  /* 0x0000000a1300780c */ /* 0x000fc80004f41670 */
[----:B------:R-:W-:Y:S09]  /*2820*/  @P5 BRA `(.L_x_44) ;  /* 0x00000000000c5947 */ /* 0x000ff20003800000 */
[----:B------:R-:W3:Y:S02]  /*2830*/  LDG.E.U8 R102, desc[UR36][R10.64] ;  /* 0x000000240a667981 */ /* 0x000ee4000c1e1100 */
[----:B---3--:R-:W-:-:S05]  /*2840*/  PRMT R0, R102, 0x8880, RZ ;  /* 0x0000888066007816 */ /* 0x008fca00000000ff */
[----:B------:R-:W-:-:S07]  /*2850*/  IMAD R3, R0, R91, RZ ;  /* 0x0000005b00037224 */ /* 0x000fce00078e02ff */
.L_x_44:
[----:B------:R-:W-:Y:S05]  /*2860*/  BSYNC B1 ;  /* 0x0000000000017941 */ /* 0x000fea0003800000 */
.L_x_43:
[----:B------:R-:W-:Y:S01]  /*2870*/  @!P5 IMAD R13, R26, R90, R3 ;  /* 0x0000005a1a0dd224 */ /* 0x000fe200078e0203 */
[----:B------:R-:W-:Y:S04]  /*2880*/  BSSY B1, `(.L_x_45) ;  /* 0x0000006000017945 */ /* 0x000fe80003800000 */
[----:B------:R3:W-:Y:S01]  /*2890*/  @!P5 STG.E.U8 desc[UR36][R6.64], R13 ;  /* 0x0000000d0600d986 */ /* 0x0007e2000c101124 */
[----:B------:R-:W-:Y:S05]  /*28a0*/  @P3 BRA `(.L_x_46) ;  /* 0x00000000000c3947 */ /* 0x000fea0003800000 */
[----:B------:R-:W4:Y:S02]  /*28b0*/  LDG.E.U8 R102, desc[UR36][R10.64+0x1] ;  /* 0x000001240a667981 */ /* 0x000f24000c1e1100 */
[----:B----4-:R-:W-:-:S05]  /*28c0*/  PRMT R0, R102, 0x8880, RZ ;  /* 0x0000888066007816 */ /* 0x010fca00000000ff */
[----:B------:R-:W-:-:S07]  /*28d0*/  IMAD R3, R0, R91, RZ ;  /* 0x0000005b00037224 */ /* 0x000fce00078e02ff */
.L_x_46:
[----:B------:R-:W-:Y:S05]  /*28e0*/  BSYNC B1 ;  /* 0x0000000000017941 */ /* 0x000fea0003800000 */
.L_x_45:
[----:B------:R-:W-:Y:S01]  /*28f0*/  @!P3 IMAD R27, R27, R90, R3 ;  /* 0x0000005a1b1bb224 */ /* 0x000fe200078e0203 */
[----:B------:R-:W-:Y:S04]  /*2900*/  BSSY B1, `(.L_x_47) ;  /* 0x0000006000017945 */ /* 0x000fe80003800000 */
[----:B------:R4:W-:Y:S01]  /*2910*/  @!P3 STG.E.U8 desc[UR36][R6.64+0x1], R27 ;  /* 0x0000011b0600b986 */ /* 0x0009e2000c101124 */
[----:B------:R-:W-:Y:S05]  /*2920*/  @P4 BRA `(.L_x_48) ;  /* 0x00000000000c4947 */ /* 0x000fea0003800000 */
[----:B------:R-:W5:Y:S02]  /*2930*/  LDG.E.U8 R102, desc[UR36][R8.64+0x8] ;  /* 0x0000082408667981 */ /* 0x000f64000c1e1100 */
[----:B-----5:R-:W-:-:S05]  /*2940*/  PRMT R0, R102, 0x8880, RZ ;  /* 0x0000888066007816 */ /* 0x020fca00000000ff */
[----:B------:R-:W-:-:S07]  /*2950*/  IMAD R3, R0, R91, RZ ;  /* 0x0000005b00037224 */ /* 0x000fce00078e02ff */
.L_x_48:
[----:B------:R-:W-:Y:S05]  /*2960*/  BSYNC B1 ;  /* 0x0000000000017941 */ /* 0x000fea0003800000 */
.L_x_47:
[----:B---3--:R-:W-:Y:S01]  /*2970*/  @!P4 IMAD R13, R28, R90, R3 ;  /* 0x0000005a1c0dc224 */ /* 0x008fe200078e0203 */
[----:B------:R-:W-:Y:S04]  /*2980*/  BSSY B1, `(.L_x_49) ;  /* 0x0000006000017945 */ /* 0x000fe80003800000 */
[----:B------:R3:W-:Y:S01]  /*2990*/  @!P4 STG.E.U8 desc[UR36][R4.64+0x8], R13 ;  /* 0x0000080d0400c986 */ /* 0x0007e2000c101124 */
[----:B------:R-:W-:Y:S05]  /*29a0*/  @P2 BRA `(.L_x_50) ;  /* 0x00000000000c2947 */ /* 0x000fea0003800000 */
[----:B------:R-:W5:Y:S02]  /*29b0*/  LDG.E.U8 R102, desc[UR36][R8.64+0x9] ;  /* 0x0000092408667981 */ /* 0x000f64000c1e1100 */
[----:B-----5:R-:W-:-:S05]  /*29c0*/  PRMT R0, R102, 0x8880, RZ ;  /* 0x0000888066007816 */ /* 0x020fca00000000ff */
[----:B------:R-:W-:-:S07]  /*29d0*/  IMAD R3, R0, R91, RZ ;  /* 0x0000005b00037224 */ /* 0x000fce00078e02ff */
.L_x_50:
[----:B------:R-:W-:Y:S05]  /*29e0*/  BSYNC B1 ;  /* 0x0000000000017941 */ /* 0x000fea0003800000 */
.L_x_49:
[----:B------:R-:W-:Y:S01]  /*29f0*/  ISETP.LT.OR P4, PT, R19, 0x9, !P0 ;  /* 0x000000091300780c */ /* 0x000fe20004781670 */
[----:B------:R-:W-:Y:S01]  /*2a00*/  @!P2 IMAD R29, R29, R90, R3 ;  /* 0x0000005a1d1da224 */ /* 0x000fe200078e0203 */
[----:B------:R-:W-:Y:S01]  /*2a10*/  BSSY B1, `(.L_x_51) ;  /* 0x0000009000017945 */ /* 0x000fe20003800000 */
[C---:B------:R-:W-:Y:S02]  /*2a20*/  ISETP.LT.OR P3, PT, R19.reuse, 0xa, !P0 ;  /* 0x0000000a1300780c */ /* 0x040fe40004761670 */
[C---:B------:R-:W-:Y:S01]  /*2a30*/  ISETP.LT.OR P5, PT, R19.reuse, 0x11, !P1 ;  /* 0x000000111300780c */ /* 0x040fe20004fa1670 */
[----:B------:R0:W-:Y:S01]  /*2a40*/  @!P2 STG.E.U8 desc[UR36][R4.64+0x9], R29 ;  /* 0x0000091d0400a986 */ /* 0x0001e2000c101124 */
[----:B------:R-:W-:-:S06]  /*2a50*/  ISETP.LT.OR P2, PT, R19, 0x12, !P1 ;  /* 0x000000121300780c */ /* 0x000fcc0004f41670 */
[----:B------:R-:W-:Y:S07]  /*2a60*/  @P4 BRA `(.L_x_52) ;  /* 0x00000000000c4947 */ /* 0x000fee0003800000 */
[----:B------:R-:W5:Y:S02]  /*2a70*/  LDG.E.U8 R102, desc[UR36][R10.64+0x8] ;  /* 0x000008240a667981 */ /* 0x000f64000c1e1100 */
[----:B-----5:R-:W-:-:S05]  /*2a80*/  PRMT R0, R102, 0x8880, RZ ;  /* 0x0000888066007816 */ /* 0x020fca00000000ff */
[----:B------:R-:W-:-:S07]  /*2a90*/  IMAD R3, R0, R91, RZ ;  /* 0x0000005b00037224 */ /* 0x000fce00078e02ff */
.L_x_52:
[----:B------:R-:W-:Y:S05]  /*2aa0*/  BSYNC B1 ;  /* 0x0000000000017941 */ /* 0x000fea0003800000 */
.L_x_51:
[----:B---3--:R-:W-:Y:S01]  /*2ab0*/  @!P4 IMAD R13, R30, R90, R3 ;  /* 0x0000005a1e0dc224 */ /* 0x008fe200078e0203 */
[----:B------:R-:W-:Y:S04]  /*2ac0*/  BSSY B1, `(.L_x_53) ;  /* 0x0000006000017945 */ /* 0x000fe80003800000 */
[----:B------:R3:W-:Y:S01]  /*2ad0*/  @!P4 STG.E.U8 desc[UR36][R6.64+0x8], R13 ;  /* 0x0000080d0600c986 */ /* 0x0007e2000c101124 */
[----:B------:R-:W-:Y:S05]  /*2ae0*/  @P3 BRA `(.L_x_54) ;  /* 0x00000000000c3947 */ /* 0x000fea0003800000 */
[----:B------:R-:W5:Y:S02]  /*2af0*/  LDG.E.U8 R102, desc[UR36][R10.64+0x9] ;  /* 0x000009240a667981 */ /* 0x000f64000c1e1100 */
[----:B-----5:R-:W-:-:S05]  /*2b00*/  PRMT R0, R102, 0x8880, RZ ;  /* 0x0000888066007816 */ /* 0x020fca00000000ff */
[----:B------:R-:W-:-:S07]  /*2b10*/  IMAD R3, R0, R91, RZ ;  /* 0x0000005b00037224 */ /* 0x000fce00078e02ff */
.L_x_54:
[----:B------:R-:W-:Y:S05]  /*2b20*/  BSYNC B1 ;  /* 0x0000000000017941 */ /* 0x000fea0003800000 */
.L_x_53:
[----:B------:R-:W-:Y:S01]  /*2b30*/  @!P3 IMAD R31, R31, R90, R3 ;  /* 0x0000005a1f1fb224 */ /* 0x000fe200078e0203 */
[----:B------:R-:W-:Y:S04]  /*2b40*/  BSSY B1, `(.L_x_55) ;  /* 0x0000006000017945 */ /* 0x000fe80003800000 */
[----:B------:R0:W-:Y:S01]  /*2b50*/  @!P3 STG.E.U8 desc[UR36][R6.64+0x9], R31 ;  /* 0x0000091f0600b986 */ /* 0x0001e2000c101124 */
[----:B------:R-:W-:Y:S05]  /*2b60*/  @P5 BRA `(.L_x_56) ;  /* 0x00000000000c5947 */ /* 0x000fea0003800000 */
[----:B------:R-:W5:Y:S02]  /*2b70*/  LDG.E.U8 R102, desc[UR36][R8.64+0x10] ;  /* 0x0000102408667981 */ /* 0x000f64000c1e1100 */
[----:B-----5:R-:W-:-:S05]  /*2b80*/  PRMT R0, R102, 0x8880, RZ ;  /* 0x0000888066007816 */ /* 0x020fca00000000ff */
[----:B------:R-:W-:-:S07]  /*2b90*/  IMAD R3, R0, R91, RZ ;  /* 0x0000005b00037224 */ /* 0x000fce00078e02ff */
.L_x_56:
[----:B------:R-:W-:Y:S05]  /*2ba0*/  BSYNC B1 ;  /* 0x0000000000017941 */ /* 0x000fea0003800000 */
.L_x_55:
[----:B---3--:R-:W-:Y:S01]  /*2bb0*/  @!P5 IMAD R13, R32, R90, R3 ;  /* 0x0000005a200dd224 */ /* 0x008fe200078e0203 */
[----:B------:R-:W-:Y:S04]  /*2bc0*/  BSSY B1, `(.L_x_57) ;  /* 0x0000006000017945 */ /* 0x000fe80003800000 */
[----:B------:R3:W-:Y:S01]  /*2bd0*/  @!P5 STG.E.U8 desc[UR36][R4.64+0x10], R13 ;  /* 0x0000100d0400d986 */ /* 0x0007e2000c101124 */
[----:B------:R-:W-:Y:S05]  /*2be0*/  @P2 BRA `(.L_x_58) ;  /* 0x00000000000c2947 */ /* 0x000fea0003800000 */
[----:B------:R-:W5:Y:S02]  /*2bf0*/  LDG.E.U8 R102, desc[UR36][R8.64+0x11] ;  /* 0x0000112408667981 */ /* 0x000f64000c1e1100 */
[----:B-----5:R-:W-:-:S05]  /*2c00*/  PRMT R0, R102, 0x8880, RZ ;  /* 0x0000888066007816 */ /* 0x020fca00000000ff */
[----:B------:R-:W-:-:S07]  /*2c10*/  IMAD R3, R0, R91, RZ ;  /* 0x0000005b00037224 */ /* 0x000fce00078e02ff */
.L_x_58:
[----:B------:R-:W-:Y:S05]  /*2c20*/  BSYNC B1 ;  /* 0x0000000000017941 */ /* 0x000fea0003800000 */
.L_x_57:
        /* <DEDUP_REMOVED lines=11> */
.L_x_60:
[----:B------:R-:W-:Y:S05]  /*2ce0*/  BSYNC B1 ;  /* 0x0000000000017941 */ /* 0x000fea0003800000 */
.L_x_59:
[----:B---3--:R-:W-:Y:S01]  /*2cf0*/  @!P4 IMAD R13, R34, R90, R3 ;  /* 0x0000005a220dc224 */ /* 0x008fe200078e0203 */
[----:B------:R-:W-:Y:S04]  /*2d00*/  BSSY B1, `(.L_x_61) ;  /* 0x0000006000017945 */ /* 0x000fe80003800000 */
[----:B------:R3:W-:Y:S01]  /*2d10*/  @!P4 STG.E.U8 desc[UR36][R6.64+0x10], R13 ;  /* 0x0000100d0600c986 */ /* 0x0007e2000c101124 */
[----:B------:R-:W-:Y:S05]  /*2d20*/  @P3 BRA `(.L_x_62) ;  /* 0x00000000000c3947 */ /* 0x000fea0003800000 */
[----:B------:R-:W5:Y:S02]  /*2d30*/  LDG.E.U8 R102, desc[UR36][R10.64+0x11] ;  /* 0x000011240a667981 */ /* 0x000f64000c1e1100 */
[----:B-----5:R-:W-:-:S05]  /*2d40*/  PRMT R0, R102, 0x8880, RZ ;  /* 0x0000888066007816 */ /* 0x020fca00000000ff */
[----:B------:R-:W-:-:S07]  /*2d50*/  IMAD R3, R0, R91, RZ ;  /* 0x0000005b00037224 */ /* 0x000fce00078e02ff */
.L_x_62:
[----:B------:R-:W-:Y:S05]  /*2d60*/  BSYNC B1 ;  /* 0x0000000000017941 */ /* 0x000fea0003800000 */
.L_x_61:
[----:B------:R-:W-:Y:S01]  /*2d70*/  @!P3 IMAD R35, R35, R90, R3 ;  /* 0x0000005a2323b224 */ /* 0x000fe200078e0203 */
[----:B------:R-:W-:Y:S04]  /*2d80*/  BSSY B1, `(.L_x_63) ;  /* 0x0000006000017945 */ /* 0x000fe80003800000 */
[----:B------:R0:W-:Y:S01]  /*2d90*/  @!P3 STG.E.U8 desc[UR36][R6.64+0x11], R35 ;  /* 0x000011230600b986 */ /* 0x0001e2000c101124 */
[----:B------:R-:W-:Y:S05]  /*2da0*/  @P5 BRA `(.L_x_64) ;  /* 0x00000000000c5947 */ /* 0x000fea0003800000 */
[----:B------:R-:W5:Y:S02]  /*2db0*/  LDG.E.U8 R102, desc[UR36][R8.64+0x18] ;  /* 0x0000182408667981 */ /* 0x000f64000c1e1100 */
[----:B-----5:R-:W-:-:S05]  /*2dc0*/  PRMT R0, R102, 0x8880, RZ ;  /* 0x0000888066007816 */ /* 0x020fca00000000ff */
[----:B------:R-:W-:-:S07]  /*2dd0*/  IMAD R3, R0, R91, RZ ;  /* 0x0000005b00037224 */ /* 0x000fce00078e02ff */
.L_x_64:
[----:B------:R-:W-:Y:S05]  /*2de0*/  BSYNC B1 ;  /* 0x0000000000017941 */ /* 0x000fea0003800000 */
.L_x_63:
[----:B---3--:R-:W-:Y:S01]  /*2df0*/  @!P5 IMAD R13, R36, R90, R3 ;  /* 0x0000005a240dd224 */ /* 0x008fe200078e0203 */
[----:B------:R-:W-:Y:S04]  /*2e00*/  BSSY B1, `(.L_x_65) ;  /* 0x0000006000017945 */ /* 0x000fe80003800000 */
[----:B------:R3:W-:Y:S01]  /*2e10*/  @!P5 STG.E.U8 desc[UR36][R4.64+0x18], R13 ;  /* 0x0000180d0400d986 */ /* 0x0007e2000c101124 */
[----:B------:R-:W-:Y:S05]  /*2e20*/  @P2 BRA `(.L_x_66) ;  /* 0x00000000000c2947 */ /* 0x000fea0003800000 */
[----:B------:R-:W5:Y:S02]  /*2e30*/  LDG.E.U8 R102, desc[UR36][R8.64+0x19] ;  /* 0x0000192408667981 */ /* 0x000f64000c1e1100 */
[----:B-----5:R-:W-:-:S05]  /*2e40*/  PRMT R0, R102, 0x8880, RZ ;  /* 0x0000888066007816 */ /* 0x020fca00000000ff */
[----:B------:R-:W-:-:S07]  /*2e50*/  IMAD R3, R0, R91, RZ ;  /* 0x0000005b00037224 */ /* 0x000fce00078e02ff */
.L_x_66:
[----:B------:R-:W-:Y:S05]  /*2e60*/  BSYNC B1 ;  /* 0x0000000000017941 */ /* 0x000fea0003800000 */
.L_x_65:
        /* <DEDUP_REMOVED lines=11> */
.L_x_68:
[----:B------:R-:W-:Y:S05]  /*2f20*/  BSYNC B1 ;  /* 0x0000000000017941 */ /* 0x000fea0003800000 */
.L_x_67:
[----:B---3--:R-:W-:Y:S01]  /*2f30*/  @!P4 IMAD R13, R38, R90, R3 ;  /* 0x0000005a260dc224 */ /* 0x008fe200078e0203 */
[----:B------:R-:W-:Y:S04]  /*2f40*/  BSSY B1, `(.L_x_69) ;  /* 0x0000006000017945 */ /* 0x000fe80003800000 */
[----:B------:R3:W-:Y:S01]  /*2f50*/  @!P4 STG.E.U8 desc[UR36][R6.64+0x18], R13 ;  /* 0x0000180d0600c986 */ /* 0x0007e2000c101124 */
[----:B------:R-:W-:Y:S05]  /*2f60*/  @P3 BRA `(.L_x_70) ;  /* 0x00000000000c3947 */ /* 0x000fea0003800000 */
[----:B------:R-:W5:Y:S02]  /*2f70*/  LDG.E.U8 R102, desc[UR36][R10.64+0x19] ;  /* 0x000019240a667981 */ /* 0x000f64000c1e1100 */
[----:B-----5:R-:W-:-:S05]  /*2f80*/  PRMT R0, R102, 0x8880, RZ ;  /* 0x0000888066007816 */ /* 0x020fca00000000ff */
[----:B------:R-:W-:-:S07]  /*2f90*/  IMAD R3, R0, R91, RZ ;  /* 0x0000005b00037224 */ /* 0x000fce00078e02ff */
.L_x_70:
[----:B------:R-:W-:Y:S05]  /*2fa0*/  BSYNC B1 ;  /* 0x0000000000017941 */ /* 0x000fea0003800000 */
.L_x_69:
[----:B------:R-:W-:Y:S01]  /*2fb0*/  @!P3 IMAD R39, R39, R90, R3 ;  /* 0x0000005a2727b224 */ /* 0x000fe200078e0203 */
[----:B------:R-:W-:Y:S04]  /*2fc0*/  BSSY B1, `(.L_x_71) ;  /* 0x0000006000017945 */ /* 0x000fe80003800000 */
[----:B------:R0:W-:Y:S01]  /*2fd0*/  @!P3 STG.E.U8 desc[UR36][R6.64+0x19], R39 ;  /* 0x000019270600b986 */ /* 0x0001e2000c101124 */
[----:B------:R-:W-:Y:S05]  /*2fe0*/  @P5 BRA `(.L_x_72) ;  /* 0x00000000000c5947 */ /* 0x000fea0003800000 */
[----:B------:R-:W5:Y:S02]  /*2ff0*/  LDG.E.U8 R102, desc[UR36][R8.64+0x20] ;  /* 0x0000202408667981 */ /* 0x000f64000c1e1100 */
[----:B-----5:R-:W-:-:S05]  /*3000*/  PRMT R0, R102, 0x8880, RZ ;  /* 0x0000888066007816 */ /* 0x020fca00000000ff */
[----:B------:R-:W-:-:S07]  /*3010*/  IMAD R3, R0, R91, RZ ;  /* 0x0000005b00037224 */ /* 0x000fce00078e02ff */
.L_x_72:
[----:B------:R-:W-:Y:S05]  /*3020*/  BSYNC B1 ;  /* 0x0000000000017941 */ /* 0x000fea0003800000 */
.L_x_71:
[----:B---3--:R-:W-:Y:S01]  /*3030*/  @!P5 IMAD R13, R40, R90, R3 ;  /* 0x0000005a280dd224 */ /* 0x008fe200078e0203 */
[----:B------:R-:W-:Y:S04]  /*3040*/  BSSY B1, `(.L_x_73) ;  /* 0x0000006000017945 */ /* 0x000fe80003800000 */
[----:B------:R3:W-:Y:S01]  /*3050*/  @!P5 STG.E.U8 desc[UR36][R4.64+0x20], R13 ;  /* 0x0000200d0400d986 */ /* 0x0007e2000c101124 */
[----:B------:R-:W-:Y:S05]  /*3060*/  @P2 BRA `(.L_x_74) ;  /* 0x00000000000c2947 */ /* 0x000fea0003800000 */
[----:B------:R-:W5:Y:S02]  /*3070*/  LDG.E.U8 R102, desc[UR36][R8.64+0x21] ;  /* 0x0000212408667981 */ /* 0x000f64000c1e1100 */
[----:B-----5:R-:W-:-:S05]  /*3080*/  PRMT R0, R102, 0x8880, RZ ;  /* 0x0000888066007816 */ /* 0x020fca00000000ff */
[----:B------:R-:W-:-:S07]  /*3090*/  IMAD R3, R0, R91, RZ ;  /* 0x0000005b00037224 */ /* 0x000fce00078e02ff */
.L_x_74:
[----:B------:R-:W-:Y:S05]  /*30a0*/  BSYNC B1 ;  /* 0x0000000000017941 */ /* 0x000fea0003800000 */
.L_x_73:
        /* <DEDUP_REMOVED lines=11> */
.L_x_76:
[----:B------:R-:W-:Y:S05]  /*3160*/  BSYNC B1 ;  /* 0x0000000000017941 */ /* 0x000fea0003800000 */
.L_x_75:
[----:B---3--:R-:W-:Y:S01]  /*3170*/  @!P4 IMAD R13, R42, R90, R3 ;  /* 0x0000005a2a0dc224 */ /* 0x008fe200078e0203 */
[----:B------:R-:W-:Y:S04]  /*3180*/  BSSY B1, `(.L_x_77) ;  /* 0x0000006000017945 */ /* 0x000fe80003800000 */
[----:B------:R3:W-:Y:S01]  /*3190*/  @!P4 STG.E.U8 desc[UR36][R6.64+0x20], R13 ;  /* 0x0000200d0600c986 */ /* 0x0007e2000c101124 */
[----:B------:R-:W-:Y:S05]  /*31a0*/  @P3 BRA `(.L_x_78) ;  /* 0x00000000000c3947 */ /* 0x000fea0003800000 */
[----:B------:R-:W5:Y:S02]  /*31b0*/  LDG.E.U8 R102, desc[UR36][R10.64+0x21] ;  /* 0x000021240a667981 */ /* 0x000f64000c1e1100 */
[----:B-----5:R-:W-:-:S05]  /*31c0*/  PRMT R0, R102, 0x8880, RZ ;  /* 0x0000888066007816 */ /* 0x020fca00000000ff */
[----:B------:R-:W-:-:S07]  /*31d0*/  IMAD R3, R0, R91, RZ ;  /* 0x0000005b00037224 */ /* 0x000fce00078e02ff */
.L_x_78:
[----:B------:R-:W-:Y:S05]  /*31e0*/  BSYNC B1 ;  /* 0x0000000000017941 */ /* 0x000fea0003800000 */
.L_x_77:
[----:B------:R-:W-:Y:S01]  /*31f0*/  @!P3 IMAD R43, R43, R90, R3 ;  /* 0x0000005a2b2bb224 */ /* 0x000fe200078e0203 */
[----:B------:R-:W-:Y:S04]  /*3200*/  BSSY B1, `(.L_x_79) ;  /* 0x0000006000017945 */ /* 0x000fe80003800000 */
[----:B------:R0:W-:Y:S01]  /*3210*/  @!P3 STG.E.U8 desc[UR36][R6.64+0x21], R43 ;  /* 0x0000212b0600b986 */ /* 0x0001e2000c101124 */
[----:B------:R-:W-:Y:S05]  /*3220*/  @P5 BRA `(.L_x_80) ;  /* 0x00000000000c5947 */ /* 0x000fea0003800000 */
[----:B------:R-:W5:Y:S02]  /*3230*/  LDG.E.U8 R102, desc[UR36][R8.64+0x28] ;  /* 0x0000282408667981 */ /* 0x000f64000c1e1100 */
[----:B-----5:R-:W-:-:S05]  /*3240*/  PRMT R0, R102, 0x8880, RZ ;  /* 0x0000888066007816 */ /* 0x020fca00000000ff */
[----:B------:R-:W-:-:S07]  /*3250*/  IMAD R3, R0, R91, RZ ;  /* 0x0000005b00037224 */ /* 0x000fce00078e02ff */
.L_x_80:
[----:B------:R-:W-:Y:S05]  /*3260*/  BSYNC B1 ;  /* 0x0000000000017941 */ /* 0x000fea0003800000 */
.L_x_79:
[----:B---3--:R-:W-:Y:S01]  /*3270*/  @!P5 IMAD R13, R44, R90, R3 ;  /* 0x0000005a2c0dd224 */ /* 0x008fe200078e0203 */
[----:B------:R-:W-:Y:S04]  /*3280*/  BSSY B1, `(.L_x_81) ;  /* 0x0000006000017945 */ /* 0x000fe80003800000 */
[----:B------:R3:W-:Y:S01]  /*3290*/  @!P5 STG.E.U8 desc[UR36][R4.64+0x28], R13 ;  /* 0x0000280d0400d986 */ /* 0x0007e2000c101124 */
[----:B------:R-:W-:Y:S05]  /*32a0*/  @P2 BRA `(.L_x_82) ;  /* 0x00000000000c2947 */ /* 0x000fea0003800000 */
[----:B------:R-:W5:Y:S02]  /*32b0*/  LDG.E.U8 R102, desc[UR36][R8.64+0x29] ;  /* 0x0000292408667981 */ /* 0x000f64000c1e1100 */
[----:B-----5:R-:W-:-:S05]  /*32c0*/  PRMT R0, R102, 0x8880, RZ ;  /* 0x0000888066007816 */ /* 0x020fca00000000ff */
[----:B------:R-:W-:-:S07]  /*32d0*/  IMAD R3, R0, R91, RZ ;  /* 0x0000005b00037224 */ /* 0x000fce00078e02ff */
.L_x_82:
[----:B------:R-:W-:Y:S05]  /*32e0*/  BSYNC B1 ;  /* 0x0000000000017941 */ /* 0x000fea0003800000 */
.L_x_81:
        /* <DEDUP_REMOVED lines=11> */
.L_x_84:
[----:B------:R-:W-:Y:S05]  /*33a0*/  BSYNC B1 ;  /* 0x0000000000017941 */ /* 0x000fea0003800000 */
.L_x_83:
[----:B---3--:R-:W-:Y:S01]  /*33b0*/  @!P4 IMAD R13, R46, R90, R3 ;  /* 0x0000005a2e0dc224 */ /* 0x008fe200078e0203 */
[----:B------:R-:W-:Y:S04]  /*33c0*/  BSSY B1, `(.L_x_85) ;  /* 0x0000006000017945 */ /* 0x000fe80003800000 */
[----:B------:R3:W-:Y:S01]  /*33d0*/  @!P4 STG.E.U8 desc[UR36][R6.64+0x28], R13 ;  /* 0x0000280d0600c986 */ /* 0x0007e2000c101124 */
[----:B------:R-:W-:Y:S05]  /*33e0*/  @P3 BRA `(.L_x_86) ;  /* 0x00000000000c3947 */ /* 0x000fea0003800000 */
[----:B------:R-:W5:Y:S02]  /*33f0*/  LDG.E.U8 R102, desc[UR36][R10.64+0x29] ;  /* 0x000029240a667981 */ /* 0x000f64000c1e1100 */
[----:B-----5:R-:W-:-:S05]  /*3400*/  PRMT R0, R102, 0x8880, RZ ;  /* 0x0000888066007816 */ /* 0x020fca00000000ff */
[----:B------:R-:W-:-:S07]  /*3410*/  IMAD R3, R0, R91, RZ ;  /* 0x0000005b00037224 */ /* 0x000fce00078e02ff */
.L_x_86:
[----:B------:R-:W-:Y:S05]  /*3420*/  BSYNC B1 ;  /* 0x0000000000017941 */ /* 0x000fea0003800000 */
.L_x_85:
[----:B------:R-:W-:Y:S01]  /*3430*/  @!P3 IMAD R47, R47, R90, R3 ;  /* 0x0000005a2f2fb224 */ /* 0x000fe200078e0203 */
[----:B------:R-:W-:Y:S04]  /*3440*/  BSSY B1, `(.L_x_87) ;  /* 0x0000006000017945 */ /* 0x000fe80003800000 */
[----:B------:R0:W-:Y:S01]  /*3450*/  @!P3 STG.E.U8 desc[UR36][R6.64+0x29], R47 ;  /* 0x0000292f0600b986 */ /* 0x0001e2000c101124 */
[----:B------:R-:W-:Y:S05]  /*3460*/  @P5 BRA `(.L_x_88) ;  /* 0x00000000000c5947 */ /* 0x000fea0003800000 */
[----:B------:R-:W5:Y:S02]  /*3470*/  LDG.E.U8 R102, desc[UR36][R8.64+0x30] ;  /* 0x0000302408667981 */ /* 0x000f64000c1e1100 */
[----:B-----5:R-:W-:-:S05]  /*3480*/  PRMT R0, R102, 0x8880, RZ ;  /* 0x0000888066007816 */ /* 0x020fca00000000ff */
[----:B------:R-:W-:-:S07]  /*3490*/  IMAD R3, R0, R91, RZ ;  /* 0x0000005b00037224 */ /* 0x000fce00078e02ff */
.L_x_88:
[----:B------:R-:W-:Y:S05]  /*34a0*/  BSYNC B1 ;  /* 0x0000000000017941 */ /* 0x000fea0003800000 */
.L_x_87:
[----:B---3--:R-:W-:Y:S01]  /*34b0*/  @!P5 IMAD R13, R48, R90, R3 ;  /* 0x0000005a300dd224 */ /* 0x008fe200078e0203 */
[----:B------:R-:W-:Y:S04]  /*34c0*/  BSSY B1, `(.L_x_89) ;  /* 0x0000006000017945 */ /* 0x000fe80003800000 */
[----:B------:R3:W-:Y:S01]  /*34d0*/  @!P5 STG.E.U8 desc[UR36][R4.64+0x30], R13 ;  /* 0x0000300d0400d986 */ /* 0x0007e2000c101124 */
[----:B------:R-:W-:Y:S05]  /*34e0*/  @P2 BRA `(.L_x_90) ;  /* 0x00000000000c2947 */ /* 0x000fea0003800000 */
[----:B------:R-:W5:Y:S02]  /*34f0*/  LDG.E.U8 R102, desc[UR36][R8.64+0x31] ;  /* 0x0000312408667981 */ /* 0x000f64000c1e1100 */
[----:B-----5:R-:W-:-:S05]  /*3500*/  PRMT R0, R102, 0x8880, RZ ;  /* 0x0000888066007816 */ /* 0x020fca00000000ff */
[----:B------:R-:W-:-:S07]  /*3510*/  IMAD R3, R0, R91, RZ ;  /* 0x0000005b00037224 */ /* 0x000fce00078e02ff */
.L_x_90:
[----:B------:R-:W-:Y:S05]  /*3520*/  BSYNC B1 ;  /* 0x0000000000017941 */ /* 0x000fea0003800000 */
.L_x_89:
        /* <DEDUP_REMOVED lines=11> */
.L_x_92:
[----:B------:R-:W-:Y:S05]  /*35e0*/  BSYNC B1 ;  /* 0x0000000000017941 */ /* 0x000fea0003800000 */
.L_x_91:
[----:B---3--:R-:W-:Y:S01]  /*35f0*/  @!P4 IMAD R13, R50, R90, R3 ;  /* 0x0000005a320dc224 */ /* 0x008fe200078e0203 */
[----:B------:R-:W-:Y:S04]  /*3600*/  BSSY B1, `(.L_x_93) ;  /* 0x0000006000017945 */ /* 0x000fe80003800000 */
[----:B------:R3:W-:Y:S01]  /*3610*/  @!P4 STG.E.U8 desc[UR36][R6.64+0x30], R13 ;  /* 0x0000300d0600c986 */ /* 0x0007e2000c101124 */
[----:B------:R-:W-:Y:S05]  /*3620*/  @P3 BRA `(.L_x_94) ;  /* 0x00000000000c3947 */ /* 0x000fea0003800000 */
[----:B------:R-:W5:Y:S02]  /*3630*/  LDG.E.U8 R102, desc[UR36][R10.64+0x31] ;  /* 0x000031240a667981 */ /* 0x000f64000c1e1100 */
[----:B-----5:R-:W-:-:S05]  /*3640*/  PRMT R0, R102, 0x8880, RZ ;  /* 0x0000888066007816 */ /* 0x020fca00000000ff */
[----:B------:R-:W-:-:S07]  /*3650*/  IMAD R3, R0, R91, RZ ;  /* 0x0000005b00037224 */ /* 0x000fce00078e02ff */
.L_x_94:
[----:B------:R-:W-:Y:S05]  /*3660*/  BSYNC B1 ;  /* 0x0000000000017941 */ /* 0x000fea0003800000 */
.L_x_93:
[----:B------:R-:W-:Y:S01]  /*3670*/  @!P3 IMAD R51, R51, R90, R3 ;  /* 0x0000005a3333b224 */ /* 0x000fe200078e0203 */
[----:B------:R-:W-:Y:S04]  /*3680*/  BSSY B1, `(.L_x_95) ;  /* 0x0000006000017945 */ /* 0x000fe80003800000 */
[----:B------:R0:W-:Y:S01]  /*3690*/  @!P3 STG.E.U8 desc[UR36][R6.64+0x31], R51 ;  /* 0x000031330600b986 */ /* 0x0001e2000c101124 */
[----:B------:R-:W-:Y:S05]  /*36a0*/  @P5 BRA `(.L_x_96) ;  /* 0x00000000000c5947 */ /* 0x000fea0003800000 */
[----:B------:R-:W5:Y:S02]  /*36b0*/  LDG.E.U8 R102, desc[UR36][R8.64+0x38] ;  /* 0x0000382408667981 */ /* 0x000f64000c1e1100 */
[----:B-----5:R-:W-:-:S05]  /*36c0*/  PRMT R0, R102, 0x8880, RZ ;  /* 0x0000888066007816 */ /* 0x020fca00000000ff */
[----:B------:R-:W-:-:S07]  /*36d0*/  IMAD R3, R0, R91, RZ ;  /* 0x0000005b00037224 */ /* 0x000fce00078e02ff */
.L_x_96:
[----:B------:R-:W-:Y:S05]  /*36e0*/  BSYNC B1 ;  /* 0x0000000000017941 */ /* 0x000fea0003800000 */
.L_x_95:
[----:B---3--:R-:W-:Y:S01]  /*36f0*/  @!P5 IMAD R13, R52, R90, R3 ;  /* 0x0000005a340dd224 */ /* 0x008fe200078e0203 */
[----:B------:R-:W-:Y:S04]  /*3700*/  BSSY B1, `(.L_x_97) ;  /* 0x0000006000017945 */ /* 0x000fe80003800000 */
[----:B------:R3:W-:Y:S01]  /*3710*/  @!P5 STG.E.U8 desc[UR36][R4.64+0x38], R13 ;  /* 0x0000380d0400d986 */ /* 0x0007e2000c101124 */
[----:B------:R-:W-:Y:S05]  /*3720*/  @P2 BRA `(.L_x_98) ;  /* 0x00000000000c2947 */ /* 0x000fea0003800000 */
[----:B------:R-:W5:Y:S02]  /*3730*/  LDG.E.U8 R102, desc[UR36][R8.64+0x39] ;  /* 0x0000392408667981 */ /* 0x000f64000c1e1100 */
[----:B-----5:R-:W-:-:S05]  /*3740*/  PRMT R0, R102, 0x8880, RZ ;  /* 0x0000888066007816 */ /* 0x020fca00000000ff */
[----:B------:R-:W-:-:S07]  /*3750*/  IMAD R3, R0, R91, RZ ;  /* 0x0000005b00037224 */ /* 0x000fce00078e02ff */
.L_x_98:
[----:B------:R-:W-:Y:S05]  /*3760*/  BSYNC B1 ;  /* 0x0000000000017941 */ /* 0x000fea0003800000 */
.L_x_97:
        /* <DEDUP_REMOVED lines=11> */
.L_x_100:
[----:B------:R-:W-:Y:S05]  /*3820*/  BSYNC B1 ;  /* 0x0000000000017941 */ /* 0x000fea0003800000 */
.L_x_99:
[----:B---3--:R-:W-:Y:S01]  /*3830*/  @!P4 IMAD R13, R54, R90, R3 ;  /* 0x0000005a360dc224 */ /* 0x008fe200078e0203 */
[----:B------:R-:W-:Y:S04]  /*3840*/  BSSY B1, `(.L_x_101) ;  /* 0x0000006000017945 */ /* 0x000fe80003800000 */
[----:B------:R3:W-:Y:S01]  /*3850*/  @!P4 STG.E.U8 desc[UR36][R6.64+0x38], R13 ;  /* 0x0000380d0600c986 */ /* 0x0007e2000c101124 */
[----:B------:R-:W-:Y:S05]  /*3860*/  @P3 BRA `(.L_x_102) ;  /* 0x00000000000c3947 */ /* 0x000fea0003800000 */
[----:B------:R-:W5:Y:S02]  /*3870*/  LDG.E.U8 R102, desc[UR36][R10.64+0x39] ;  /* 0x000039240a667981 */ /* 0x000f64000c1e1100 */
[----:B-----5:R-:W-:-:S05]  /*3880*/  PRMT R0, R102, 0x8880, RZ ;  /* 0x0000888066007816 */ /* 0x020fca00000000ff */
[----:B------:R-:W-:-:S07]  /*3890*/  IMAD R3, R0, R91, RZ ;  /* 0x0000005b00037224 */ /* 0x000fce00078e02ff */
.L_x_102:
[----:B------:R-:W-:Y:S05]  /*38a0*/  BSYNC B1 ;  /* 0x0000000000017941 */ /* 0x000fea0003800000 */
.L_x_101:
[----:B------:R-:W-:Y:S01]  /*38b0*/  @!P3 IMAD R55, R55, R90, R3 ;  /* 0x0000005a3737b224 */ /* 0x000fe200078e0203 */
[----:B------:R-:W-:Y:S04]  /*38c0*/  BSSY B1, `(.L_x_103) ;  /* 0x0000006000017945 */ /* 0x000fe80003800000 */
[----:B------:R0:W-:Y:S01]  /*38d0*/  @!P3 STG.E.U8 desc[UR36][R6.64+0x39], R55 ;  /* 0x000039370600b986 */ /* 0x0001e2000c101124 */
[----:B------:R-:W-:Y:S05]  /*38e0*/  @P5 BRA `(.L_x_104) ;  /* 0x00000000000c5947 */ /* 0x000fea0003800000 */
[----:B------:R-:W5:Y:S02]  /*38f0*/  LDG.E.U8 R102, desc[UR36][R8.64+0x40] ;  /* 0x0000402408667981 */ /* 0x000f64000c1e1100 */
[----:B-----5:R-:W-:-:S05]  /*3900*/  PRMT R0, R102, 0x8880, RZ ;  /* 0x0000888066007816 */ /* 0x020fca00000000ff */
[----:B------:R-:W-:-:S07]  /*3910*/  IMAD R3, R0, R91, RZ ;  /* 0x0000005b00037224 */ /* 0x000fce00078e02ff */
.L_x_104:
[----:B------:R-:W-:Y:S05]  /*3920*/  BSYNC B1 ;  /* 0x0000000000017941 */ /* 0x000fea0003800000 */
.L_x_103:
[----:B---3--:R-:W-:Y:S01]  /*3930*/  @!P5 IMAD R13, R56, R90, R3 ;  /* 0x0000005a380dd224 */ /* 0x008fe200078e0203 */
[----:B------:R-:W-:Y:S04]  /*3940*/  BSSY B1, `(.L_x_105) ;  /* 0x0000006000017945 */ /* 0x000fe80003800000 */
[----:B------:R3:W-:Y:S01]  /*3950*/  @!P5 STG.E.U8 desc[UR36][R4.64+0x40], R13 ;  /* 0x0000400d0400d986 */ /* 0x0007e2000c101124 */
[----:B------:R-:W-:Y:S05]  /*3960*/  @P2 BRA `(.L_x_106) ;  /* 0x00000000000c2947 */ /* 0x000fea0003800000 */
[----:B------:R-:W5:Y:S02]  /*3970*/  LDG.E.U8 R102, desc[UR36][R8.64+0x41] ;  /* 0x0000412408667981 */ /* 0x000f64000c1e1100 */
[----:B-----5:R-:W-:-:S05]  /*3980*/  PRMT R0, R102, 0x8880, RZ ;  /* 0x0000888066007816 */ /* 0x020fca00000000ff */
[----:B------:R-:W-:-:S07]  /*3990*/  IMAD R3, R0, R91, RZ ;  /* 0x0000005b00037224 */ /* 0x000fce00078e02ff */
.L_x_106:
[----:B------:R-:W-:Y:S05]  /*39a0*/  BSYNC B1 ;  /* 0x0000000000017941 */ /* 0x000fea0003800000 */
.L_x_105:
        /* <DEDUP_REMOVED lines=11> */
.L_x_108:
[----:B------:R-:W-:Y:S05]  /*3a60*/  BSYNC B1 ;  /* 0x0000000000017941 */ /* 0x000fea0003800000 */
.L_x_107:
[----:B---3--:R-:W-:Y:S01]  /*3a70*/  @!P4 IMAD R13, R58, R90, R3 ;  /* 0x0000005a3a0dc224 */ /* 0x008fe200078e0203 */
[----:B------:R-:W-:Y:S04]  /*3a80*/  BSSY B1, `(.L_x_109) ;  /* 0x0000006000017945 */ /* 0x000fe80003800000 */
[----:B------:R3:W-:Y:S01]  /*3a90*/  @!P4 STG.E.U8 desc[UR36][R6.64+0x40], R13 ;  /* 0x0000400d0600c986 */ /* 0x0007e2000c101124 */
[----:B------:R-:W-:Y:S05]  /*3aa0*/  @P3 BRA `(.L_x_110) ;  /* 0x00000000000c3947 */ /* 0x000fea0003800000 */
[----:B------:R-:W5:Y:S02]  /*3ab0*/  LDG.E.U8 R102, desc[UR36][R10.64+0x41] ;  /* 0x000041240a667981 */ /* 0x000f64000c1e1100 */
[----:B-----5:R-:W-:-:S05]  /*3ac0*/  PRMT R0, R102, 0x8880, RZ ;  /* 0x0000888066007816 */ /* 0x020fca00000000ff */
[----:B------:R-:W-:-:S07]  /*3ad0*/  IMAD R3, R0, R91, RZ ;  /* 0x0000005b00037224 */ /* 0x000fce00078e02ff */
.L_x_110:
[----:B------:R-:W-:Y:S05]  /*3ae0*/  BSYNC B1 ;  /* 0x0000000000017941 */ /* 0x000fea0003800000 */
.L_x_109:
[----:B------:R-:W-:Y:S01]  /*3af0*/  @!P3 IMAD R59, R59, R90, R3 ;  /* 0x0000005a3b3bb224 */ /* 0x000fe200078e0203 */
[----:B------:R-:W-:Y:S04]  /*3b00*/  BSSY B1, `(.L_x_111) ;  /* 0x0000006000017945 */ /* 0x000fe80003800000 */
[----:B------:R0:W-:Y:S01]  /*3b10*/  @!P3 STG.E.U8 desc[UR36][R6.64+0x41], R59 ;  /* 0x0000413b0600b986 */ /* 0x0001e2000c101124 */
[----:B------:R-:W-:Y:S05]  /*3b20*/  @P5 BRA `(.L_x_112) ;  /* 0x00000000000c5947 */ /* 0x000fea0003800000 */
[----:B------:R-:W5:Y:S02]  /*3b30*/  LDG.E.U8 R102, desc[UR36][R8.64+0x48] ;  /* 0x0000482408667981 */ /* 0x000f64000c1e1100 */
[----:B-----5:R-:W-:-:S05]  /*3b40*/  PRMT R0, R102, 0x8880, RZ ;  /* 0x0000888066007816 */ /* 0x020fca00000000ff */
[----:B------:R-:W-:-:S07]  /*3b50*/  IMAD R3, R0, R91, RZ ;  /* 0x0000005b00037224 */ /* 0x000fce00078e02ff */
.L_x_112:
[----:B------:R-:W-:Y:S05]  /*3b60*/  BSYNC B1 ;  /* 0x0000000000017941 */ /* 0x000fea0003800000 */
.L_x_111:
[----:B---3--:R-:W-:Y:S01]  /*3b70*/  @!P5 IMAD R13, R60, R90, R3 ;  /* 0x0000005a3c0dd224 */ /* 0x008fe200078e0203 */
[----:B------:R-:W-:Y:S04]  /*3b80*/  BSSY B1, `(.L_x_113) ;  /* 0x0000006000017945 */ /* 0x000fe80003800000 */
[----:B------:R3:W-:Y:S01]  /*3b90*/  @!P5 STG.E.U8 desc[UR36][R4.64+0x48], R13 ;  /* 0x0000480d0400d986 */ /* 0x0007e2000c101124 */
[----:B------:R-:W-:Y:S05]  /*3ba0*/  @P2 BRA `(.L_x_114) ;  /* 0x00000000000c2947 */ /* 0x000fea0003800000 */
[----:B------:R-:W5:Y:S02]  /*3bb0*/  LDG.E.U8 R102, desc[UR36][R8.64+0x49] ;  /* 0x0000492408667981 */ /* 0x000f64000c1e1100 */
[----:B-----5:R-:W-:-:S05]  /*3bc0*/  PRMT R0, R102, 0x8880, RZ ;  /* 0x0000888066007816 */ /* 0x020fca00000000ff */
[----:B------:R-:W-:-:S07]  /*3bd0*/  IMAD R3, R0, R91, RZ ;  /* 0x0000005b00037224 */ /* 0x000fce00078e02ff */
.L_x_114:
[----:B------:R-:W-:Y:S05]  /*3be0*/  BSYNC B1 ;  /* 0x0000000000017941 */ /* 0x000fea0003800000 */
.L_x_113:
        /* <DEDUP_REMOVED lines=11> */
.L_x_116:
[----:B------:R-:W-:Y:S05]  /*3ca0*/  BSYNC B1 ;  /* 0x0000000000017941 */ /* 0x000fea0003800000 */
.L_x_115:
[----:B---3--:R-:W-:Y:S01]  /*3cb0*/  @!P4 IMAD R13, R62, R90, R3 ;  /* 0x0000005a3e0dc224 */ /* 0x008fe200078e0203 */
[----:B------:R-:W-:Y:S04]  /*3cc0*/  BSSY B1, `(.L_x_117) ;  /* 0x0000006000017945 */ /* 0x000fe80003800000 */
[----:B------:R3:W-:Y:S01]  /*3cd0*/  @!P4 STG.E.U8 desc[UR36][R6.64+0x48], R13 ;  /* 0x0000480d0600c986 */ /* 0x0007e2000c101124 */
[----:B------:R-:W-:Y:S05]  /*3ce0*/  @P3 BRA `(.L_x_118) ;  /* 0x00000000000c3947 */ /* 0x000fea0003800000 */
[----:B------:R-:W5:Y:S02]  /*3cf0*/  LDG.E.U8 R102, desc[UR36][R10.64+0x49] ;  /* 0x000049240a667981 */ /* 0x000f64000c1e1100 */
[----:B-----5:R-:W-:-:S05]  /*3d00*/  PRMT R0, R102, 0x8880, RZ ;  /* 0x0000888066007816 */ /* 0x020fca00000000ff */
[----:B------:R-:W-:-:S07]  /*3d10*/  IMAD R3, R0, R91, RZ ;  /* 0x0000005b00037224 */ /* 0x000fce00078e02ff */
.L_x_118:
[----:B------:R-:W-:Y:S05]  /*3d20*/  BSYNC B1 ;  /* 0x0000000000017941 */ /* 0x000fea0003800000 */
.L_x_117:
[----:B------:R-:W-:Y:S01]  /*3d30*/  @!P3 IMAD R63, R63, R90, R3 ;  /* 0x0000005a3f3fb224 */ /* 0x000fe200078e0203 */
[----:B------:R-:W-:Y:S04]  /*3d40*/  BSSY B1, `(.L_x_119) ;  /* 0x0000006000017945 */ /* 0x000fe80003800000 */
[----:B------:R0:W-:Y:S01]  /*3d50*/  @!P3 STG.E.U8 desc[UR36][R6.64+0x49], R63 ;  /* 0x0000493f0600b986 */ /* 0x0001e2000c101124 */
[----:B------:R-:W-:Y:S05]  /*3d60*/  @P5 BRA `(.L_x_120) ;  /* 0x00000000000c5947 */ /* 0x000fea0003800000 */
[----:B------:R-:W5:Y:S02]  /*3d70*/  LDG.E.U8 R102, desc[UR36][R8.64+0x50] ;  /* 0x0000502408667981 */ /* 0x000f64000c1e1100 */
[----:B-----5:R-:W-:-:S05]  /*3d80*/  PRMT R0, R102, 0x8880, RZ ;  /* 0x0000888066007816 */ /* 0x020fca00000000ff */
[----:B------:R-:W-:-:S07]  /*3d90*/  IMAD R3, R0, R91, RZ ;  /* 0x0000005b00037224 */ /* 0x000fce00078e02ff */
.L_x_120:
[----:B------:R-:W-:Y:S05]  /*3da0*/  BSYNC B1 ;  /* 0x0000000000017941 */ /* 0x000fea0003800000 */
.L_x_119:
[----:B---3--:R-:W-:Y:S01]  /*3db0*/  @!P5 IMAD R13, R64, R90, R3 ;  /* 0x0000005a400dd224 */ /* 0x008fe200078e0203 */
[----:B------:R-:W-:Y:S04]  /*3dc0*/  BSSY B1, `(.L_x_121) ;  /* 0x0000006000017945 */ /* 0x000fe80003800000 */
[----:B------:R3:W-:Y:S01]  /*3dd0*/  @!P5 STG.E.U8 desc[UR36][R4.64+0x50], R13 ;  /* 0x0000500d0400d986 */ /* 0x0007e2000c101124 */
[----:B------:R-:W-:Y:S05]  /*3de0*/  @P2 BRA `(.L_x_122) ;  /* 0x00000000000c2947 */ /* 0x000fea0003800000 */
[----:B------:R-:W5:Y:S02]  /*3df0*/  LDG.E.U8 R102, desc[UR36][R8.64+0x51] ;  /* 0x0000512408667981 */ /* 0x000f64000c1e1100 */
[----:B-----5:R-:W-:-:S05]  /*3e00*/  PRMT R0, R102, 0x8880, RZ ;  /* 0x0000888066007816 */ /* 0x020fca00000000ff */
[----:B------:R-:W-:-:S07]  /*3e10*/  IMAD R3, R0, R91, RZ ;  /* 0x0000005b00037224 */ /* 0x000fce00078e02ff */
.L_x_122:
[----:B------:R-:W-:Y:S05]  /*3e20*/  BSYNC B1 ;  /* 0x0000000000017941 */ /* 0x000fea0003800000 */
.L_x_121:
        /* <DEDUP_REMOVED lines=11> */
.L_x_124:
[----:B------:R-:W-:Y:S05]  /*3ee0*/  BSYNC B1 ;  /* 0x0000000000017941 */ /* 0x000fea0003800000 */
.L_x_123:
[----:B---3--:R-:W-:Y:S01]  /*3ef0*/  @!P4 IMAD R13, R66, R90, R3 ;  /* 0x0000005a420dc224 */ /* 0x008fe200078e0203 */
[----:B------:R-:W-:Y:S04]  /*3f00*/  BSSY B1, `(.L_x_125) ;  /* 0x0000006000017945 */ /* 0x000fe80003800000 */
[----:B------:R3:W-:Y:S01]  /*3f10*/  @!P4 STG.E.U8 desc[UR36][R6.64+0x50], R13 ;  /* 0x0000500d0600c986 */ /* 0x0007e2000c101124 */
[----:B------:R-:W-:Y:S05]  /*3f20*/  @P3 BRA `(.L_x_126) ;  /* 0x00000000000c3947 */ /* 0x000fea0003800000 */
[----:B------:R-:W5:Y:S02]  /*3f30*/  LDG.E.U8 R102, desc[UR36][R10.64+0x51] ;  /* 0x000051240a667981 */ /* 0x000f64000c1e1100 */
[----:B-----5:R-:W-:-:S05]  /*3f40*/  PRMT R0, R102, 0x8880, RZ ;  /* 0x0000888066007816 */ /* 0x020fca00000000ff */
[----:B------:R-:W-:-:S07]  /*3f50*/  IMAD R3, R0, R91, RZ ;  /* 0x0000005b00037224 */ /* 0x000fce00078e02ff */
.L_x_126:
[----:B------:R-:W-:Y:S05]  /*3f60*/  BSYNC B1 ;  /* 0x0000000000017941 */ /* 0x000fea0003800000 */
.L_x_125:
[----:B------:R-:W-:Y:S01]  /*3f70*/  @!P3 IMAD R67, R67, R90, R3 ;  /* 0x0000005a4343b224 */ /* 0x000fe200078e0203 */
[----:B------:R-:W-:Y:S04]  /*3f80*/  BSSY B1, `(.L_x_127) ;  /* 0x0000006000017945 */ /* 0x000fe80003800000 */
[----:B------:R0:W-:Y:S01]  /*3f90*/  @!P3 STG.E.U8 desc[UR36][R6.64+0x51], R67 ;  /* 0x000051430600b986 */ /* 0x0001e2000c101124 */
[----:B------:R-:W-:Y:S05]  /*3fa0*/  @P5 BRA `(.L_x_128) ;  /* 0x00000000000c5947 */ /* 0x000fea0003800000 */
[----:B------:R-:W5:Y:S02]  /*3fb0*/  LDG.E.U8 R102, desc[UR36][R8.64+0x58] ;  /* 0x0000582408667981 */ /* 0x000f64000c1e1100 */
[----:B-----5:R-:W-:-:S05]  /*3fc0*/  PRMT R0, R102, 0x8880, RZ ;  /* 0x0000888066007816 */ /* 0x020fca00000000ff */
[----:B------:R-:W-:-:S07]  /*3fd0*/  IMAD R3, R0, R91, RZ ;  /* 0x0000005b00037224 */ /* 0x000fce00078e02ff */
.L_x_128:
[----:B------:R-:W-:Y:S05]  /*3fe0*/  BSYNC B1 ;  /* 0x0000000000017941 */ /* 0x000fea0003800000 */
.L_x_127:
[----:B---3--:R-:W-:Y:S01]  /*3ff0*/  @!P5 IMAD R13, R68, R90, R3 ;  /* 0x0000005a440dd224 */ /* 0x008fe200078e0203 */
[----:B------:R-:W-:Y:S04]  /*4000*/  BSSY B1, `(.L_x_129) ;  /* 0x0000006000017945 */ /* 0x000fe80003800000 */
[----:B------:R3:W-:Y:S01]  /*4010*/  @!P5 STG.E.U8 desc[UR36][R4.64+0x58], R13 ;  /* 0x0000580d0400d986 */ /* 0x0007e2000c101124 */
[----:B------:R-:W-:Y:S05]  /*4020*/  @P2 BRA `(.L_x_130) ;  /* 0x00000000000c2947 */ /* 0x000fea0003800000 */
[----:B------:R-:W5:Y:S02]  /*4030*/  LDG.E.U8 R102, desc[UR36][R8.64+0x59] ;  /* 0x0000592408667981 */ /* 0x000f64000c1e1100 */
[----:B-----5:R-:W-:-:S05]  /*4040*/  PRMT R0, R102, 0x8880, RZ ;  /* 0x0000888066007816 */ /* 0x020fca00000000ff */
[----:B------:R-:W-:-:S07]  /*4050*/  IMAD R3, R0, R91, RZ ;  /* 0x0000005b00037224 */ /* 0x000fce00078e02ff */
.L_x_130:
[----:B------:R-:W-:Y:S05]  /*4060*/  BSYNC B1 ;  /* 0x0000000000017941 */ /* 0x000fea0003800000 */
.L_x_129:
        /* <DEDUP_REMOVED lines=11> */
.L_x_132:
[----:B------:R-:W-:Y:S05]  /*4120*/  BSYNC B1 ;  /* 0x0000000000017941 */ /* 0x000fea0003800000 */
.L_x_131:
[----:B---3--:R-:W-:Y:S01]  /*4130*/  @!P4 IMAD R13, R70, R90, R3 ;  /* 0x0000005a460dc224 */ /* 0x008fe200078e0203 */
[----:B------:R-:W-:Y:S04]  /*4140*/  BSSY B1, `(.L_x_133) ;  /* 0x0000006000017945 */ /* 0x000fe80003800000 */
[----:B------:R3:W-:Y:S01]  /*4150*/  @!P4 STG.E.U8 desc[UR36][R6.64+0x58], R13 ;  /* 0x0000580d0600c986 */ /* 0x0007e2000c101124 */
[----:B------:R-:W-:Y:S05]  /*4160*/  @P3 BRA `(.L_x_134) ;  /* 0x00000000000c3947 */ /* 0x000fea0003800000 */
[----:B------:R-:W5:Y:S02]  /*4170*/  LDG.E.U8 R102, desc[UR36][R10.64+0x59] ;  /* 0x000059240a667981 */ /* 0x000f64000c1e1100 */
[----:B-----5:R-:W-:-:S05]  /*4180*/  PRMT R0, R102, 0x8880, RZ ;  /* 0x0000888066007816 */ /* 0x020fca00000000ff */
[----:B------:R-:W-:-:S07]  /*4190*/  IMAD R3, R0, R91, RZ ;  /* 0x0000005b00037224 */ /* 0x000fce00078e02ff */
.L_x_134:
[----:B------:R-:W-:Y:S05]  /*41a0*/  BSYNC B1 ;  /* 0x0000000000017941 */ /* 0x000fea0003800000 */
.L_x_133:
[----:B------:R-:W-:Y:S01]  /*41b0*/  @!P3 IMAD R71, R71, R90, R3 ;  /* 0x0000005a4747b224 */ /* 0x000fe200078e0203 */
[----:B------:R-:W-:Y:S04]  /*41c0*/  BSSY B1, `(.L_x_135) ;  /* 0x0000006000017945 */ /* 0x000fe80003800000 */
[----:B------:R0:W-:Y:S01]  /*41d0*/  @!P3 STG.E.U8 desc[UR36][R6.64+0x59], R71 ;  /* 0x000059470600b986 */ /* 0x0001e2000c101124 */
[----:B------:R-:W-:Y:S05]  /*41e0*/  @P5 BRA `(.L_x_136) ;  /* 0x00000000000c5947 */ /* 0x000fea0003800000 */
[----:B------:R-:W5:Y:S02]  /*41f0*/  LDG.E.U8 R102, desc[UR36][R8.64+0x60] ;  /* 0x0000602408667981 */ /* 0x000f64000c1e1100 */
[----:B-----5:R-:W-:-:S05]  /*4200*/  PRMT R0, R102, 0x8880, RZ ;  /* 0x0000888066007816 */ /* 0x020fca00000000ff */
[----:B------:R-:W-:-:S07]  /*4210*/  IMAD R3, R0, R91, RZ ;  /* 0x0000005b00037224 */ /* 0x000fce00078e02ff */
.L_x_136:
[----:B------:R-:W-:Y:S05]  /*4220*/  BSYNC B1 ;  /* 0x0000000000017941 */ /* 0x000fea0003800000 */
.L_x_135:
[----:B---3--:R-:W-:Y:S01]  /*4230*/  @!P5 IMAD R13, R72, R90, R3 ;  /* 0x0000005a480dd224 */ /* 0x008fe200078e0203 */
[----:B------:R-:W-:Y:S04]  /*4240*/  BSSY B1, `(.L_x_137) ;  /* 0x0000006000017945 */ /* 0x000fe80003800000 */
[----:B------:R3:W-:Y:S01]  /*4250*/  @!P5 STG.E.U8 desc[UR36][R4.64+0x60], R13 ;  /* 0x0000600d0400d986 */ /* 0x0007e2000c101124 */
[----:B------:R-:W-:Y:S05]  /*4260*/  @P2 BRA `(.L_x_138) ;  /* 0x00000000000c2947 */ /* 0x000fea0003800000 */
[----:B------:R-:W5:Y:S02]  /*4270*/  LDG.E.U8 R102, desc[UR36][R8.64+0x61] ;  /* 0x0000612408667981 */ /* 0x000f64000c1e1100 */
[----:B-----5:R-:W-:-:S05]  /*4280*/  PRMT R0, R102, 0x8880, RZ ;  /* 0x0000888066007816 */ /* 0x020fca00000000ff */
[----:B------:R-:W-:-:S07]  /*4290*/  IMAD R3, R0, R91, RZ ;  /* 0x0000005b00037224 */ /* 0x000fce00078e02ff */
.L_x_138:
[----:B------:R-:W-:Y:S05]  /*42a0*/  BSYNC B1 ;  /* 0x0000000000017941 */ /* 0x000fea0003800000 */
.L_x_137:
        /* <DEDUP_REMOVED lines=11> */
.L_x_140:
[----:B------:R-:W-:Y:S05]  /*4360*/  BSYNC B1 ;  /* 0x0000000000017941 */ /* 0x000fea0003800000 */
.L_x_139:
[----:B---3--:R-:W-:Y:S01]  /*4370*/  @!P4 IMAD R13, R74, R90, R3 ;  /* 0x0000005a4a0dc224 */ /* 0x008fe200078e0203 */
[----:B------:R-:W-:Y:S04]  /*4380*/  BSSY B1, `(.L_x_141) ;  /* 0x0000006000017945 */ /* 0x000fe80003800000 */
[----:B------:R3:W-:Y:S01]  /*4390*/  @!P4 STG.E.U8 desc[UR36][R6.64+0x60], R13 ;  /* 0x0000600d0600c986 */ /* 0x0007e2000c101124 */
[----:B------:R-:W-:Y:S05]  /*43a0*/  @P3 BRA `(.L_x_142) ;  /* 0x00000000000c3947 */ /* 0x000fea0003800000 */
[----:B------:R-:W5:Y:S02]  /*43b0*/  LDG.E.U8 R102, desc[UR36][R10.64+0x61] ;  /* 0x000061240a667981 */ /* 0x000f64000c1e1100 */
[----:B-----5:R-:W-:-:S05]  /*43c0*/  PRMT R0, R102, 0x8880, RZ ;  /* 0x0000888066007816 */ /* 0x020fca00000000ff */
[----:B------:R-:W-:-:S07]  /*43d0*/  IMAD R3, R0, R91, RZ ;  /* 0x0000005b00037224 */ /* 0x000fce00078e02ff */
.L_x_142:
[----:B------:R-:W-:Y:S05]  /*43e0*/  BSYNC B1 ;  /* 0x0000000000017941 */ /* 0x000fea0003800000 */
.L_x_141:
[----:B------:R-:W-:Y:S01]  /*43f0*/  @!P3 IMAD R75, R75, R90, R3 ;  /* 0x0000005a4b4bb224 */ /* 0x000fe200078e0203 */
[----:B------:R-:W-:Y:S04]  /*4400*/  BSSY B1, `(.L_x_143) ;  /* 0x0000006000017945 */ /* 0x000fe80003800000 */
[----:B------:R0:W-:Y:S01]  /*4410*/  @!P3 STG.E.U8 desc[UR36][R6.64+0x61], R75 ;  /* 0x0000614b0600b986 */ /* 0x0001e2000c101124 */
[----:B------:R-:W-:Y:S05]  /*4420*/  @P5 BRA `(.L_x_144) ;  /* 0x00000000000c5947 */ /* 0x000fea0003800000 */
[----:B------:R-:W5:Y:S02]  /*4430*/  LDG.E.U8 R102, desc[UR36][R8.64+0x68] ;  /* 0x0000682408667981 */ /* 0x000f64000c1e1100 */
[----:B-----5:R-:W-:-:S05]  /*4440*/  PRMT R0, R102, 0x8880, RZ ;  /* 0x0000888066007816 */ /* 0x020fca00000000ff */
[----:B------:R-:W-:-:S07]  /*4450*/  IMAD R3, R0, R91, RZ ;  /* 0x0000005b00037224 */ /* 0x000fce00078e02ff */
.L_x_144:
[----:B------:R-:W-:Y:S05]  /*4460*/  BSYNC B1 ;  /* 0x0000000000017941 */ /* 0x000fea0003800000 */
.L_x_143:
[----:B---3--:R-:W-:Y:S01]  /*4470*/  @!P5 IMAD R13, R76, R90, R3 ;  /* 0x0000005a4c0dd224 */ /* 0x008fe200078e0203 */
[----:B------:R-:W-:Y:S04]  /*4480*/  BSSY B1, `(.L_x_145) ;  /* 0x0000006000017945 */ /* 0x000fe80003800000 */
[----:B------:R3:W-:Y:S01]  /*4490*/  @!P5 STG.E.U8 desc[UR36][R4.64+0x68], R13 ;  /* 0x0000680d0400d986 */ /* 0x0007e2000c101124 */
[----:B------:R-:W-:Y:S05]  /*44a0*/  @P2 BRA `(.L_x_146) ;  /* 0x00000000000c2947 */ /* 0x000fea0003800000 */
[----:B------:R-:W5:Y:S02]  /*44b0*/  LDG.E.U8 R102, desc[UR36][R8.64+0x69] ;  /* 0x0000692408667981 */ /* 0x000f64000c1e1100 */
[----:B-----5:R-:W-:-:S05]  /*44c0*/  PRMT R0, R102, 0x8880, RZ ;  /* 0x0000888066007816 */ /* 0x020fca00000000ff */
[----:B------:R-:W-:-:S07]  /*44d0*/  IMAD R3, R0, R91, RZ ;  /* 0x0000005b00037224 */ /* 0x000fce00078e02ff */
.L_x_146:
[----:B------:R-:W-:Y:S05]  /*44e0*/  BSYNC B1 ;  /* 0x0000000000017941 */ /* 0x000fea0003800000 */
.L_x_145:
        /* <DEDUP_REMOVED lines=11> */
.L_x_148:
[----:B------:R-:W-:Y:S05]  /*45a0*/  BSYNC B1 ;  /* 0x0000000000017941 */ /* 0x000fea0003800000 */
.L_x_147:
[----:B---3--:R-:W-:Y:S01]  /*45b0*/  @!P4 IMAD R13, R78, R90, R3 ;  /* 0x0000005a4e0dc224 */ /* 0x008fe200078e0203 */
[----:B------:R-:W-:Y:S04]  /*45c0*/  BSSY B1, `(.L_x_149) ;  /* 0x0000006000017945 */ /* 0x000fe80003800000 */
[----:B------:R3:W-:Y:S01]  /*45d0*/  @!P4 STG.E.U8 desc[UR36][R6.64+0x68], R13 ;  /* 0x0000680d0600c986 */ /* 0x0007e2000c101124 */
[----:B------:R-:W-:Y:S05]  /*45e0*/  @P3 BRA `(.L_x_150) ;  /* 0x00000000000c3947 */ /* 0x000fea0003800000 */
[----:B------:R-:W5:Y:S02]  /*45f0*/  LDG.E.U8 R102, desc[UR36][R10.64+0x69] ;  /* 0x000069240a667981 */ /* 0x000f64000c1e1100 */
[----:B-----5:R-:W-:-:S05]  /*4600*/  PRMT R0, R102, 0x8880, RZ ;  /* 0x0000888066007816 */ /* 0x020fca00000000ff */
[----:B------:R-:W-:-:S07]  /*4610*/  IMAD R3, R0, R91, RZ ;  /* 0x0000005b00037224 */ /* 0x000fce00078e02ff */
.L_x_150:
[----:B------:R-:W-:Y:S05]  /*4620*/  BSYNC B1 ;  /* 0x0000000000017941 */ /* 0x000fea0003800000 */
.L_x_149:
[----:B------:R-:W-:Y:S01]  /*4630*/  @!P3 IMAD R79, R79, R90, R3 ;  /* 0x0000005a4f4fb224 */ /* 0x000fe200078e0203 */
[----:B------:R-:W-:Y:S04]  /*4640*/  BSSY B1, `(.L_x_151) ;  /* 0x0000006000017945 */ /* 0x000fe80003800000 */
[----:B------:R0:W-:Y:S01]  /*4650*/  @!P3 STG.E.U8 desc[UR36][R6.64+0x69], R79 ;  /* 0x0000694f0600b986 */ /* 0x0001e2000c101124 */
[----:B------:R-:W-:Y:S05]  /*4660*/  @P5 BRA `(.L_x_152) ;  /* 0x00000000000c5947 */ /* 0x000fea0003800000 */
[----:B------:R-:W5:Y:S02]  /*4670*/  LDG.E.U8 R102, desc[UR36][R8.64+0x70] ;  /* 0x0000702408667981 */ /* 0x000f64000c1e1100 */
[----:B-----5:R-:W-:-:S05]  /*4680*/  PRMT R0, R102, 0x8880, RZ ;  /* 0x0000888066007816 */ /* 0x020fca00000000ff */
[----:B------:R-:W-:-:S07]  /*4690*/  IMAD R3, R0, R91, RZ ;  /* 0x0000005b00037224 */ /* 0x000fce00078e02ff */
.L_x_152:
[----:B------:R-:W-:Y:S05]  /*46a0*/  BSYNC B1 ;  /* 0x0000000000017941 */ /* 0x000fea0003800000 */
.L_x_151:
[----:B---3--:R-:W-:Y:S01]  /*46b0*/  @!P5 IMAD R13, R80, R90, R3 ;  /* 0x0000005a500dd224 */ /* 0x008fe200078e0203 */
[----:B------:R-:W-:Y:S04]  /*46c0*/  BSSY B1, `(.L_x_153) ;  /* 0x0000006000017945 */ /* 0x000fe80003800000 */
[----:B------:R3:W-:Y:S01]  /*46d0*/  @!P5 STG.E.U8 desc[UR36][R4.64+0x70], R13 ;  /* 0x0000700d0400d986 */ /* 0x0007e2000c101124 */
[----:B------:R-:W-:Y:S05]  /*46e0*/  @P2 BRA `(.L_x_154) ;  /* 0x00000000000c2947 */ /* 0x000fea0003800000 */
[----:B------:R-:W5:Y:S02]  /*46f0*/  LDG.E.U8 R102, desc[UR36][R8.64+0x71] ;  /* 0x0000712408667981 */ /* 0x000f64000c1e1100 */
[----:B-----5:R-:W-:-:S05]  /*4700*/  PRMT R0, R102, 0x8880, RZ ;  /* 0x0000888066007816 */ /* 0x020fca00000000ff */
[----:B------:R-:W-:-:S07]  /*4710*/  IMAD R3, R0, R91, RZ ;  /* 0x0000005b00037224 */ /* 0x000fce00078e02ff */
.L_x_154:
[----:B------:R-:W-:Y:S05]  /*4720*/  BSYNC B1 ;  /* 0x0000000000017941 */ /* 0x000fea0003800000 */
.L_x_153:
[----:B------:R-:W-:Y:S01]  /*4730*/  ISETP.LT.OR P4, PT, R19, 0x71, !P0 ;  /* 0x000000711300780c */ /* 0x000fe20004781670 */
[----:B------:R-:W-:Y:S01]  /*4740*/  @!P2 IMAD R81, R81, R90, R3 ;  /* 0x0000005a5151a224 */ /* 0x000fe200078e0203 */
[----:B------:R-:W-:Y:S01]  /*4750*/  BSSY B1, `(.L_x_155) ;  /* 0x000000a000017945 */ /* 0x000fe20003800000 */
[C---:B------:R-:W-:Y:S02]  /*4760*/  ISETP.LT.OR P3, PT, R19.reuse, 0x72, !P0 ;  /* 0x000000721300780c */ /* 0x040fe40004761670 */
[C---:B------:R-:W-:Y:S01]  /*4770*/  ISETP.LT.OR P5, PT, R19.reuse, 0x79, !P0 ;  /* 0x000000791300780c */ /* 0x040fe200047a1670 */
[----:B------:R0:W-:Y:S01]  /*4780*/  @!P2 STG.E.U8 desc[UR36][R4.64+0x71], R81 ;  /* 0x000071510400a986 */ /* 0x0001e2000c101124 */
[C---:B------:R-:W-:Y:S02]  /*4790*/  ISETP.LT.OR P2, PT, R19.reuse, 0x79, !P1 ;  /* 0x000000791300780c */ /* 0x040fe40004f41670 */
[----:B------:R-:W-:-:S04]  /*47a0*/  ISETP.LT.OR P1, PT, R19, 0x7a, !P1 ;  /* 0x0000007a1300780c */ /* 0x000fc80004f21670 */
[----:B------:R-:W-:Y:S09]  /*47b0*/  @P4 BRA `(.L_x_156) ;  /* 0x00000000000c4947 */ /* 0x000ff20003800000 */
[----:B------:R-:W5:Y:S02]  /*47c0*/  LDG.E.U8 R102, desc[UR36][R10.64+0x70] ;  /* 0x000070240a667981 */ /* 0x000f64000c1e1100 */
[----:B-----5:R-:W-:-:S05]  /*47d0*/  PRMT R0, R102, 0x8880, RZ ;  /* 0x0000888066007816 */ /* 0x020fca00000000ff */
[----:B------:R-:W-:-:S07]  /*47e0*/  IMAD R3, R0, R91, RZ ;  /* 0x0000005b00037224 */ /* 0x000fce00078e02ff */
.L_x_156:
[----:B------:R-:W-:Y:S05]  /*47f0*/  BSYNC B1 ;  /* 0x0000000000017941 */ /* 0x000fea0003800000 */
.L_x_155:
[----:B---3--:R-:W-:Y:S01]  /*4800*/  @!P4 IMAD R13, R82, R90, R3 ;  /* 0x0000005a520dc224 */ /* 0x008fe200078e0203 */
[----:B------:R-:W-:Y:S04]  /*4810*/  BSSY B1, `(.L_x_157) ;  /* 0x0000006000017945 */ /* 0x000fe80003800000 */
[----:B------:R3:W-:Y:S01]  /*4820*/  @!P4 STG.E.U8 desc[UR36][R6.64+0x70], R13 ;  /* 0x0000700d0600c986 */ /* 0x0007e2000c101124 */
[----:B------:R-:W-:Y:S05]  /*4830*/  @P3 BRA `(.L_x_158) ;  /* 0x00000000000c3947 */ /* 0x000fea0003800000 */
[----:B------:R-:W5:Y:S02]  /*4840*/  LDG.E.U8 R102, desc[UR36][R10.64+0x71] ;  /* 0x000071240a667981 */ /* 0x000f64000c1e1100 */
[----:B-----5:R-:W-:-:S05]  /*4850*/  PRMT R0, R102, 0x8880, RZ ;  /* 0x0000888066007816 */ /* 0x020fca00000000ff */
[----:B------:R-:W-:-:S07]  /*4860*/  IMAD R3, R0, R91, RZ ;  /* 0x0000005b00037224 */ /* 0x000fce00078e02ff */
.L_x_158:
[----:B------:R-:W-:Y:S05]  /*4870*/  BSYNC B1 ;  /* 0x0000000000017941 */ /* 0x000fea0003800000 */
.L_x_157:
[----:B------:R-:W-:Y:S01]  /*4880*/  @!P3 IMAD R83, R83, R90, R3 ;  /* 0x0000005a5353b224 */ /* 0x000fe200078e0203 */
[----:B------:R-:W-:Y:S04]  /*4890*/  BSSY B1, `(.L_x_159) ;  /* 0x0000006000017945 */ /* 0x000fe80003800000 */
[----:B------:R0:W-:Y:S01]  /*48a0*/  @!P3 STG.E.U8 desc[UR36][R6.64+0x71], R83 ;  /* 0x000071530600b986 */ /* 0x0001e2000c101124 */
[----:B------:R-:W-:Y:S05]  /*48b0*/  @P2 BRA `(.L_x_160) ;  /* 0x00000000000c2947 */ /* 0x000fea0003800000 */
[----:B------:R-:W5:Y:S02]  /*48c0*/  LDG.E.U8 R102, desc[UR36][R8.64+0x78] ;  /* 0x0000782408667981 */ /* 0x000f64000c1e1100 */
[----:B-----5:R-:W-:-:S05]  /*48d0*/  PRMT R0, R102, 0x8880, RZ ;  /* 0x0000888066007816 */ /* 0x020fca00000000ff */
[----:B------:R-:W-:-:S07]  /*48e0*/  IMAD R3, R0, R91, RZ ;  /* 0x0000005b00037224 */ /* 0x000fce00078e02ff */
.L_x_160:
[----:B------:R-:W-:Y:S05]  /*48f0*/  BSYNC B1 ;  /* 0x0000000000017941 */ /* 0x000fea0003800000 */
.L_x_159:
[----:B---3--:R-:W-:Y:S01]  /*4900*/  @!P2 IMAD R13, R84, R90, R3 ;  /* 0x0000005a540da224 */ /* 0x008fe200078e0203 */
[----:B------:R-:W-:Y:S04]  /*4910*/  BSSY B1, `(.L_x_161) ;  /* 0x0000006000017945 */ /* 0x000fe80003800000 */
[----:B------:R3:W-:Y:S01]  /*4920*/  @!P2 STG.E.U8 desc[UR36][R4.64+0x78], R13 ;  /* 0x0000780d0400a986 */ /* 0x0007e2000c101124 */
[----:B------:R-:W-:Y:S05]  /*4930*/  @P1 BRA `(.L_x_162) ;  /* 0x00000000000c1947 */ /* 0x000fea0003800000 */
[----:B------:R-:W5:Y:S02]  /*4940*/  LDG.E.U8 R102, desc[UR36][R8.64+0x79] ;  /* 0x0000792408667981 */ /* 0x000f64000c1e1100 */
[----:B-----5:R-:W-:-:S05]  /*4950*/  PRMT R0, R102, 0x8880, RZ ;  /* 0x0000888066007816 */ /* 0x020fca00000000ff */
[----:B------:R-:W-:-:S07]  /*4960*/  IMAD R3, R0, R91, RZ ;  /* 0x0000005b00037224 */ /* 0x000fce00078e02ff */
.L_x_162:
[----:B------:R-:W-:Y:S05]  /*4970*/  BSYNC B1 ;  /* 0x0000000000017941 */ /* 0x000fea0003800000 */
.L_x_161:
[----:B------:R-:W-:Y:S01]  /*4980*/  @!P1 IMAD R85, R85, R90, R3 ;  /* 0x0000005a55559224 */ /* 0x000fe200078e0203 */
[----:B------:R-:W-:Y:S04]  /*4990*/  BSSY B1, `(.L_x_163) ;  /* 0x0000006000017945 */ /* 0x000fe80003800000 */
[----:B------:R0:W-:Y:S01]  /*49a0*/  @!P1 STG.E.U8 desc[UR36][R4.64+0x79], R85 ;  /* 0x0000795504009986 */ /* 0x0001e2000c101124 */
[----:B------:R-:W-:Y:S05]  /*49b0*/  @P5 BRA `(.L_x_164) ;  /* 0x00000000000c5947 */ /* 0x000fea0003800000 */
[----:B------:R-:W5:Y:S02]  /*49c0*/  LDG.E.U8 R102, desc[UR36][R10.64+0x78] ;  /* 0x000078240a667981 */ /* 0x000f64000c1e1100 */
[----:B-----5:R-:W-:-:S05]  /*49d0*/  PRMT R0, R102, 0x8880, RZ ;  /* 0x0000888066007816 */ /* 0x020fca00000000ff */
[----:B------:R-:W-:-:S07]  /*49e0*/  IMAD R3, R0, R91, RZ ;  /* 0x0000005b00037224 */ /* 0x000fce00078e02ff */
.L_x_164:
[----:B------:R-:W-:Y:S05]  /*49f0*/  BSYNC B1 ;  /* 0x0000000000017941 */ /* 0x000fea0003800000 */
.L_x_163:
[----:B0123--:R-:W-:Y:S01]  /*4a00*/  @!P5 IMAD R5, R86, R90, R3 ;  /* 0x0000005a5605d224 */ /* 0x00ffe200078e0203 */
[----:B------:R-:W-:Y:S01]  /*4a10*/  ISETP.LT.OR P0, PT, R19, 0x7a, !P0 ;  /* 0x0000007a1300780c */ /* 0x000fe20004701670 */
[----:B------:R-:W-:Y:S03]  /*4a20*/  BSSY B1, `(.L_x_165) ;  /* 0x0000006000017945 */ /* 0x000fe60003800000 */
[----:B------:R0:W-:Y:S09]  /*4a30*/  @!P5 STG.E.U8 desc[UR36][R6.64+0x78], R5 ;  /* 0x000078050600d986 */ /* 0x0001f2000c101124 */
[----:B------:R-:W-:Y:S05]  /*4a40*/  @P0 BRA `(.L_x_166) ;  /* 0x00000000000c0947 */ /* 0x000fea0003800000 */
[----:B------:R-:W2:Y:S02]  /*4a50*/  LDG.E.U8 R102, desc[UR36][R10.64+0x79] ;  /* 0x000079240a667981 */ /* 0x000ea4000c1e1100 */
[----:B--2---:R-:W-:-:S05]  /*4a60*/  PRMT R0, R102, 0x8880, RZ ;  /* 0x0000888066007816 */ /* 0x004fca00000000ff */
[----:B------:R-:W-:-:S07]  /*4a70*/  IMAD R3, R0, R91, RZ ;  /* 0x0000005b00037224 */ /* 0x000fce00078e02ff */
.L_x_166:
[----:B------:R-:W-:Y:S05]  /*4a80*/  BSYNC B1 ;  /* 0x0000000000017941 */ /* 0x000fea0003800000 */
.L_x_165:
[----:B------:R-:W-:Y:S01]  /*4a90*/  IMAD R3, R87, R90, R3 ;  /* 0x0000005a57037224 */ /* 0x000fe200078e0203 */
[----:B------:R-:W-:Y:S06]  /*4aa0*/  @P0 BRA `(.L_x_167) ;  /* 0x0000000c00100947 */ /* 0x000fec0003800000 */
[----:B------:R1:W-:Y:S01]  /*4ab0*/  STG.E.U8 desc[UR36][R6.64+0x79], R3 ;  /* 0x0000790306007986 */ /* 0x0003e2000c101124 */
[----:B------:R-:W-:Y:S05]  /*4ac0*/  BRA `(.L_x_167) ;  /* 0x0000000c00087947 */ /* 0x000fea0003800000 */
.L_x_38:
[C---:B------:R-:W-:Y:S02]  /*4ad0*/  ISETP.GE.AND P1, PT, R20.reuse, 0x1, PT ;  /* 0x000000011400780c */ /* 0x040fe40003f26270 */
[----:B------:R-:W-:Y:S02]  /*4ae0*/  ISETP.GE.AND P0, PT, R20, 0x9, PT ;  /* 0x000000091400780c */ /* 0x000fe40003f06270 */
[C---:B------:R-:W-:Y:S02]  /*4af0*/  ISETP.LT.OR P4, PT, R19.reuse, 0x1, !P1 ;  /* 0x000000011300780c */ /* 0x040fe40004f81670 */
[C---:B------:R-:W-:Y:S02]  /*4b00*/  ISETP.LT.OR P3, PT, R19.reuse, 0x2, !P1 ;  /* 0x000000021300780c */ /* 0x040fe40004f61670 */
[C---:B------:R-:W-:Y:S02]  /*4b10*/  ISETP.LT.OR P2, PT, R19.reuse, 0x1, !P0 ;  /* 0x000000011300780c */ /* 0x040fe40004741670 */
[----:B------:R-:W-:-:S07]  /*4b20*/  ISETP.LT.OR P5, PT, R19, 0x2, !P0 ;  /* 0x000000021300780c */ /* 0x000fce00047a1670 */
[-C--:B------:R-:W-:Y:S02]  /*4b30*/  @!P4 IMAD R3, R24, R90.reuse, RZ ;  /* 0x0000005a1803c224 */ /* 0x080fe400078e02ff */
[-C--:B------:R-:W-:Y:S02]  /*4b40*/  @!P3 IMAD R25, R25, R90.reuse, RZ ;  /* 0x0000005a1919b224 */ /* 0x080fe400078e02ff */
[-C--:B------:R-:W-:Y:S01]  /*4b50*/  @!P2 IMAD R9, R26, R90.reuse, RZ ;  /* 0x0000005a1a09a224 */ /* 0x080fe200078e02ff */
[----:B------:R0:W-:Y:S01]  /*4b60*/  @!P4 STG.E.U8 desc[UR36][R4.64], R3 ;  /* 0x000000030400c986 */ /* 0x0001e2000c101124 */
[----:B------:R-:W-:Y:S01]  /*4b70*/  ISETP.LT.OR P4, PT, R19, 0x9, !P1 ;  /* 0x000000091300780c */ /* 0x000fe20004f81670 */
[----:B------:R-:W-:Y:S02]  /*4b80*/  @!P5 IMAD R27, R27, R90, RZ ;  /* 0x0000005a1b1bd224 */ /* 0x000fe400078e02ff */
[----:B------:R-:W-:Y:S01]  /*4b90*/  @!P3 STG.E.U8 desc[UR36][R4.64+0x1], R25 ;  /* 0x000001190400b986 */ /* 0x000fe2000c101124 */
[----:B------:R-:W-:-:S03]  /*4ba0*/  ISETP.LT.OR P3, PT, R19, 0xa, !P1 ;  /* 0x0000000a1300780c */ /* 0x000fc60004f61670 */
[----:B------:R1:W-:Y:S01]  /*4bb0*/  @!P2 STG.E.U8 desc[UR36][R6.64], R9 ;  /* 0x000000090600a986 */ /* 0x0003e2000c101124 */
[----:B------:R-:W-:-:S03]  /*4bc0*/  ISETP.LT.OR P2, PT, R19, 0x9, !P0 ;  /* 0x000000091300780c */ /* 0x000fc60004741670 */
[----:B------:R-:W-:Y:S01]  /*4bd0*/  @!P5 STG.E.U8 desc[UR36][R6.64+0x1], R27 ;  /* 0x0000011b0600d986 */ /* 0x000fe2000c101124 */
[----:B------:R-:W-:Y:S01]  /*4be0*/  ISETP.LT.OR P5, PT, R19, 0xa, !P0 ;  /* 0x0000000a1300780c */ /* 0x000fe200047a1670 */
[----:B------:R-:W-:-:S04]  /*4bf0*/  @!P4 IMAD R11, R28, R90, RZ ;  /* 0x0000005a1c0bc224 */ /* 0x000fc800078e02ff */
[-C--:B------:R-:W-:Y:S01]  /*4c00*/  @!P3 IMAD R29, R29, R90.reuse, RZ ;  /* 0x0000005a1d1db224 */ /* 0x080fe200078e02ff */
[----:B------:R-:W-:Y:S01]  /*4c10*/  @!P4 STG.E.U8 desc[UR36][R4.64+0x8], R11 ;  /* 0x0000080b0400c986 */ /* 0x000fe2000c101124 */
[C---:B------:R-:W-:Y:S02]  /*4c20*/  ISETP.LT.OR P4, PT, R19.reuse, 0x11, !P1 ;  /* 0x000000111300780c */ /* 0x040fe40004f81670 */
[-C--:B0-----:R-:W-:Y:S01]  /*4c30*/  @!P2 IMAD R3, R30, R90.reuse, RZ ;  /* 0x0000005a1e03a224 */ /* 0x081fe200078e02ff */
[----:B------:R-:W-:Y:S01]  /*4c40*/  @!P3 STG.E.U8 desc[UR36][R4.64+0x9], R29 ;  /* 0x0000091d0400b986 */ /* 0x000fe2000c101124 */
[----:B------:R-:W-:Y:S02]  /*4c50*/  ISETP.LT.OR P3, PT, R19, 0x12, !P1 ;  /* 0x000000121300780c */ /* 0x000fe40004f61670 */
[----:B------:R-:W-:Y:S01]  /*4c60*/  @!P5 IMAD R31, R31, R90, RZ ;  /* 0x0000005a1f1fd224 */ /* 0x000fe200078e02ff */
[----:B------:R0:W-:Y:S01]  /*4c70*/  @!P2 STG.E.U8 desc[UR36][R6.64+0x8], R3 ;  /* 0x000008030600a986 */ /* 0x0001e2000c101124 */
[----:B------:R-:W-:-:S03]  /*4c80*/  ISETP.LT.OR P2, PT, R19, 0x11, !P0 ;  /* 0x000000111300780c */ /* 0x000fc60004741670 */
[----:B------:R-:W-:Y:S01]  /*4c90*/  @!P5 STG.E.U8 desc[UR36][R6.64+0x9], R31 ;  /* 0x0000091f0600d986 */ /* 0x000fe2000c101124 */
[----:B------:R-:W-:Y:S01]  /*4ca0*/  ISETP.LT.OR P5, PT, R19, 0x12, !P0 ;  /* 0x000000121300780c */ /* 0x000fe200047a1670 */
[----:B-1----:R-:W-:-:S04]  /*4cb0*/  @!P4 IMAD R9, R32, R90, RZ ;  /* 0x0000005a2009c224 */ /* 0x002fc800078e02ff */
        /* <DEDUP_REMOVED lines=109> */
[----:B------:R1:W-:Y:S01]  /*5390*/  @!P4 STG.E.U8 desc[UR36][R4.64+0x58], R11 ;  /* 0x0000580b0400c986 */ /* 0x0003e2000c101124 */
        /* <DEDUP_REMOVED lines=13> */
[-C--:B-1----:R-:W-:Y:S01]  /*5470*/  @!P2 IMAD R11, R74, R90.reuse, RZ ;  /* 0x0000005a4a0ba224 */ /* 0x082fe200078e02ff */
[----:B------:R-:W-:Y:S01]  /*5480*/  @!P3 STG.E.U8 desc[UR36][R4.64+0x61], R73 ;  /* 0x000061490400b986 */ /* 0x000fe2000c101124 */
[----:B------:R-:W-:Y:S02]  /*5490*/  ISETP.LT.OR P3, PT, R19, 0x6a, !P1 ;  /* 0x0000006a1300780c */ /* 0x000fe40004f61670 */
[----:B------:R-:W-:Y:S01]  /*54a0*/  @!P5 IMAD R75, R75, R90, RZ ;  /* 0x0000005a4b4bd224 */ /* 0x000fe200078e02ff */
[----:B------:R1:W-:Y:S01]  /*54b0*/  @!P2 STG.E.U8 desc[UR36][R6.64+0x60], R11 ;  /* 0x0000600b0600a986 */ /* 0x0003e2000c101124 */
[----:B------:R-:W-:-:S03]  /*54c0*/  ISETP.LT.OR P2, PT, R19, 0x69, !P0 ;  /* 0x000000691300780c */ /* 0x000fc60004741670 */
[----:B------:R-:W-:Y:S01]  /*54d0*/  @!P5 STG.E.U8 desc[UR36][R6.64+0x61], R75 ;  /* 0x0000614b0600d986 */ /* 0x000fe2000c101124 */
[----:B------:R-:W-:Y:S01]  /*54e0*/  ISETP.LT.OR P5, PT, R19, 0x6a, !P0 ;  /* 0x0000006a1300780c */ /* 0x000fe200047a1670 */
[----:B0-----:R-:W-:-:S04]  /*54f0*/  @!P4 IMAD R3, R76, R90, RZ ;  /* 0x0000005a4c03c224 */ /* 0x001fc800078e02ff */
[-C--:B------:R-:W-:Y:S01]  /*5500*/  @!P3 IMAD R77, R77, R90.reuse, RZ ;  /* 0x0000005a4d4db224 */ /* 0x080fe200078e02ff */
[----:B------:R0:W-:Y:S01]  /*5510*/  @!P4 STG.E.U8 desc[UR36][R4.64+0x68], R3 ;  /* 0x000068030400c986 */ /* 0x0001e2000c101124 */
[C---:B------:R-:W-:Y:S02]  /*5520*/  ISETP.LT.OR P4, PT, R19.reuse, 0x72, !P1 ;  /* 0x000000721300780c */ /* 0x040fe40004f81670 */
[-C--:B--2---:R-:W-:Y:S01]  /*5530*/  @!P2 IMAD R9, R78, R90.reuse, RZ ;  /* 0x0000005a4e09a224 */ /* 0x084fe200078e02ff */
[----:B------:R-:W-:Y:S01]  /*5540*/  @!P3 STG.E.U8 desc[UR36][R4.64+0x69], R77 ;  /* 0x0000694d0400b986 */ /* 0x000fe2000c101124 */
[----:B------:R-:W-:Y:S02]  /*5550*/  ISETP.LT.OR P3, PT, R19, 0x71, !P1 ;  /* 0x000000711300780c */ /* 0x000fe40004f61670 */
[----:B------:R-:W-:Y:S01]  /*5560*/  @!P5 IMAD R79, R79, R90, RZ ;  /* 0x0000005a4f4fd224 */ /* 0x000fe200078e02ff */
[----:B------:R-:W-:Y:S01]  /*5570*/  @!P2 STG.E.U8 desc[UR36][R6.64+0x68], R9 ;  /* 0x000068090600a986 */ /* 0x000fe2000c101124 */
[----:B------:R-:W-:-:S03]  /*5580*/  ISETP.LT.OR P2, PT, R19, 0x71, !P0 ;  /* 0x000000711300780c */ /* 0x000fc60004741670 */
[----:B------:R-:W-:Y:S01]  /*5590*/  @!P5 STG.E.U8 desc[UR36][R6.64+0x69], R79 ;  /* 0x0000694f0600d986 */ /* 0x000fe2000c101124 */
[----:B------:R-:W-:Y:S01]  /*55a0*/  ISETP.LT.OR P5, PT, R19, 0x79, !P0 ;  /* 0x000000791300780c */ /* 0x000fe200047a1670 */
[----:B------:R-:W-:-:S04]  /*55b0*/  @!P4 IMAD R81, R81, R90, RZ ;  /* 0x0000005a5151c224 */ /* 0x000fc800078e02ff */
[-C--:B-1----:R-:W-:Y:S01]  /*55c0*/  @!P3 IMAD R11, R80, R90.reuse, RZ ;  /* 0x0000005a500bb224 */ /* 0x082fe200078e02ff */
[----:B------:R-:W-:Y:S01]  /*55d0*/  @!P4 STG.E.U8 desc[UR36][R4.64+0x71], R81 ;  /* 0x000071510400c986 */ /* 0x000fe2000c101124 */
[C---:B------:R-:W-:Y:S02]  /*55e0*/  ISETP.LT.OR P4, PT, R19.reuse, 0x72, !P0 ;  /* 0x000000721300780c */ /* 0x040fe40004781670 */
[C---:B------:R-:W-:Y:S01]  /*55f0*/  ISETP.LT.OR P0, PT, R19.reuse, 0x7a, !P0 ;  /* 0x0000007a1300780c */ /* 0x040fe20004701670 */
[----:B------:R1:W-:Y:S01]  /*5600*/  @!P3 STG.E.U8 desc[UR36][R4.64+0x70], R11 ;  /* 0x0000700b0400b986 */ /* 0x0003e2000c101124 */
[C---:B------:R-:W-:Y:S01]  /*5610*/  ISETP.LT.OR P3, PT, R19.reuse, 0x79, !P1 ;  /* 0x000000791300780c */ /* 0x040fe20004f61670 */
[----:B0-----:R-:W-:Y:S01]  /*5620*/  @!P2 IMAD R3, R82, R90, RZ ;  /* 0x0000005a5203a224 */ /* 0x001fe200078e02ff */
[----:B------:R-:W-:-:S04]  /*5630*/  ISETP.LT.OR P1, PT, R19, 0x7a, !P1 ;  /* 0x0000007a1300780c */ /* 0x000fc80004f21670 */
[----:B------:R2:W-:Y:S03]  /*5640*/  @!P2 STG.E.U8 desc[UR36][R6.64+0x70], R3 ;  /* 0x000070030600a986 */ /* 0x0005e6000c101124 */
[-C--:B------:R-:W-:Y:S02]  /*5650*/  @!P4 IMAD R83, R83, R90.reuse, RZ ;  /* 0x0000005a5353c224 */ /* 0x080fe400078e02ff */
[-C--:B-1----:R-:W-:Y:S02]  /*5660*/  @!P5 IMAD R11, R86, R90.reuse, RZ ;  /* 0x0000005a560bd224 */ /* 0x082fe400078e02ff */
[-C--:B------:R-:W-:Y:S01]  /*5670*/  @!P3 IMAD R9, R84, R90.reuse, RZ ;  /* 0x0000005a5409b224 */ /* 0x080fe200078e02ff */
[----:B------:R2:W-:Y:S01]  /*5680*/  @!P4 STG.E.U8 desc[UR36][R6.64+0x71], R83 ;  /* 0x000071530600c986 */ /* 0x0005e2000c101124 */
[-C--:B------:R-:W-:Y:S02]  /*5690*/  @!P1 IMAD R85, R85, R90.reuse, RZ ;  /* 0x0000005a55559224 */ /* 0x080fe400078e02ff */
[----:B------:R-:W-:Y:S01]  /*56a0*/  @!P0 IMAD R87, R87, R90, RZ ;  /* 0x0000005a57578224 */ /* 0x000fe200078e02ff */
[----:B------:R2:W-:Y:S04]  /*56b0*/  @!P3 STG.E.U8 desc[UR36][R4.64+0x78], R9 ;  /* 0x000078090400b986 */ /* 0x0005e8000c101124 */
[----:B------:R2:W-:Y:S04]  /*56c0*/  @!P1 STG.E.U8 desc[UR36][R4.64+0x79], R85 ;  /* 0x0000795504009986 */ /* 0x0005e8000c101124 */
[----:B------:R2:W-:Y:S04]  /*56d0*/  @!P5 STG.E.U8 desc[UR36][R6.64+0x78], R11 ;  /* 0x0000780b0600d986 */ /* 0x0005e8000c101124 */
[----:B------:R2:W-:Y:S02]  /*56e0*/  @!P0 STG.E.U8 desc[UR36][R6.64+0x79], R87 ;  /* 0x0000795706008986 */ /* 0x0005e4000c101124 */
.L_x_167:
[----:B------:R-:W-:Y:S05]  /*56f0*/  BSYNC B0 ;  /* 0x0000000000007941 */ /* 0x000fea0003800000 */
.L_x_37:
[----:B0-2---:R-:W2:Y:S01]  /*5700*/  LDL.64 R4, [R1] ;  /* 0x0000000001047983 */ /* 0x005ea20000100a00 */
[----:B------:R-:W-:Y:S01]  /*5710*/  ULDC.64 UR4, c[0x0][0x650] ;  /* 0x0001940000047ab9 */ /* 0x000fe20000000a00 */
[----:B------:R-:W-:Y:S02]  /*5720*/  IMAD.U32 R0, RZ, RZ, UR44 ;  /* 0x0000002cff007e24 */ /* 0x000fe4000f8e00ff */
[----:B------:R-:W-:Y:S02]  /*5730*/  IMAD.MOV.U32 R22, RZ, RZ, -0x1 ;  /* 0xffffffffff167424 */ /* 0x000fe400078e00ff */
[----:B------:R0:W-:Y:S01]  /*5740*/  SYNCS.ARRIVE.TRANS64.A1T0 RZ, [R0+UR46], RZ ;  /* 0x000000ff00ff79a7 */ /* 0x0001e2000810002e */
[----:B------:R-:W-:Y:S02]  /*5750*/  IMAD.MOV.U32 R19, RZ, RZ, -0x1 ;  /* 0xffffffffff137424 */ /* 0x000fe400078e00ff */
[----:B------:R-:W-:Y:S01]  /*5760*/  IMAD.MOV.U32 R18, RZ, RZ, -0x1 ;  /* 0xffffffffff127424 */ /* 0x000fe200078e00ff */
[----:B0-----:R-:W-:-:S02]  /*5770*/  PRMT R0, RZ, 0x7610, R0 ;  /* 0x00007610ff007816 */ /* 0x001fc40000000000 */
[----:B--2---:R-:W-:-:S05]  /*5780*/  LEA R16, P0, R4, R16, 0x1 ;  /* 0x0000001004107211 */ /* 0x004fca00078008ff */
[----:B------:R-:W-:Y:S01]  /*5790*/  IMAD.X R17, R98, 0x1, R17, P0 ;  /* 0x0000000162117824 */ /* 0x000fe200000e0611 */
[----:B------:R-:W-:-:S04]  /*57a0*/  ISETP.GE.U32.AND P0, PT, R16, UR4, PT ;  /* 0x0000000410007c0c */ /* 0x000fc8000bf06070 */
[----:B------:R-:W-:-:S13]  /*57b0*/  ISETP.GE.U32.AND.EX P0, PT, R17, UR5, PT, P0 ;  /* 0x0000000511007c0c */ /* 0x000fda000bf06100 */
[----:B------:R-:W-:Y:S05]  /*57c0*/  @P0 BRA `(.L_x_168) ;  /* 0x00000004004c0947 */ /* 0x000fea0003800000 */
[----:B------:R-:W0:Y:S01]  /*57d0*/  LDC.64 R10, c[0x0][0x628] ;  /* 0x00018a00ff0a7b82 */ /* 0x000e220000000a00 */
[----:B------:R-:W2:Y:S01]  /*57e0*/  S2R R12, SR_CTAID.X ;  /* 0x00000000000c7919 */ /* 0x000ea20000002500 */
[----:B------:R-:W-:Y:S02]  /*57f0*/  IMAD.MOV.U32 R8, RZ, RZ, R16 ;  /* 0x000000ffff087224 */ /* 0x000fe400078e0010 */
[----:B------:R-:W-:Y:S01]  /*5800*/  IMAD.MOV.U32 R9, RZ, RZ, R17 ;  /* 0x000000ffff097224 */ /* 0x000fe200078e0011 */
[----:B------:R-:W3:Y:S03]  /*5810*/  S2R R19, SR_CTAID.Y ;  /* 0x0000000000137919 */ /* 0x000ee60000002600 */
[----:B------:R-:W1:Y:S08]  /*5820*/  LDC R0, c[0x0][0x630] ;  /* 0x00018c00ff007b82 */ /* 0x000e700000000800 */
[----:B------:R-:W1:Y:S01]  /*5830*/  LDC.64 R14, c[0x0][0x620] ;  /* 0x00018800ff0e7b82 */ /* 0x000e620000000a00 */
[----:B0-----:R-:W-:-:S04]  /*5840*/  ISETP.NE.U32.AND P0, PT, R10, RZ, PT ;  /* 0x000000ff0a00720c */ /* 0x001fc80003f05070 */
[----:B------:R-:W-:-:S13]  /*5850*/  ISETP.NE.AND.EX P0, PT, R11, RZ, PT, P0 ;  /* 0x000000ff0b00720c */ /* 0x000fda0003f05300 */
[----:B-123--:R-:W-:Y:S05]  /*5860*/  @!P0 BRA `(.L_x_169) ;  /* 0x0000000000288947 */ /* 0x00efea0003800000 */
[----:B------:R-:W0:Y:S02]  /*5870*/  LDC R3, c[0x0][0x634] ;  /* 0x00018d00ff037b82 */ /* 0x000e240000000800 */
[----:B0-----:R-:W-:-:S05]  /*5880*/  IADD3 R3, P0, R16, R3, RZ ;  /* 0x0000000310037210 */ /* 0x001fca0007f1e0ff */
[----:B------:R-:W-:-:S04]  /*5890*/  IMAD.X R13, RZ, RZ, R17, P0 ;  /* 0x000000ffff0d7224 */ /* 0x000fc800000e0611 */
[----:B------:R-:W-:-:S04]  /*58a0*/  IMAD.WIDE.U32 R4, R13, R10, RZ ;  /* 0x0000000a0d047225 */ /* 0x000fc800078e00ff */
[----:B----4-:R-:W-:-:S04]  /*58b0*/  IMAD.WIDE.U32 R6, P0, R3, R11, R4 ;  /* 0x0000000b03067225 */ /* 0x010fc80007800004 */
[----:B------:R-:W-:-:S04]  /*58c0*/  IMAD.WIDE.U32 R4, R3, R10, RZ ;  /* 0x0000000a03047225 */ /* 0x000fc800078e00ff */
[----:B------:R-:W-:Y:S01]  /*58d0*/  IMAD.X R9, RZ, RZ, RZ, P0 ;  /* 0x000000ffff097224 */ /* 0x000fe200000e06ff */
[----:B------:R-:W-:Y:S01]  /*58e0*/  IADD3 RZ, P0, R5, R6, RZ ;  /* 0x0000000605ff7210 */ /* 0x000fe20007f1e0ff */
[----:B------:R-:W-:-:S04]  /*58f0*/  IMAD.MOV.U32 R8, RZ, RZ, R7 ;  /* 0x000000ffff087224 */ /* 0x000fc800078e0007 */
[----:B------:R-:W-:-:S08]  /*5900*/  IMAD.WIDE.U32.X R8, R13, R11, R8, P0 ;  /* 0x0000000b0d087225 */ /* 0x000fd000000e0408 */
.L_x_169:
[-CC-:B------:R-:W-:Y:S01]  /*5910*/  SHF.R.U64 R18, R8, R0.reuse, R9.reuse ;  /* 0x0000000008127219 */ /* 0x180fe20000001209 */
[----:B------:R-:W0:Y:S01]  /*5920*/  LDC.64 R24, c[0x0][0x640] ;  /* 0x00019000ff187b82 */ /* 0x000e220000000a00 */
[----:B------:R-:W-:Y:S01]  /*5930*/  SHF.R.U32.HI R0, RZ, R0, R9 ;  /* 0x00000000ff007219 */ /* 0x000fe20000011609 */
[----:B------:R-:W-:Y:S01]  /*5940*/  ULDC UR4, c[0x0][0x150] ;  /* 0x0000540000047ab9 */ /* 0x000fe20000000800 */
[----:B------:R-:W-:Y:S02]  /*5950*/  IADD3 R3, P0, RZ, -R18, RZ ;  /* 0x80000012ff037210 */ /* 0x000fe40007f1e0ff */
[----:B----4-:R-:W-:-:S03]  /*5960*/  I2FP.F32.U32 R7, R12 ;  /* 0x0000000c00077245 */ /* 0x010fc60000201000 */
[----:B------:R-:W1:Y:S01]  /*5970*/  LDC R6, c[0x0][0x618] ;  /* 0x00018600ff067b82 */ /* 0x000e620000000800 */
[----:B------:R-:W-:Y:S02]  /*5980*/  IMAD.X R5, RZ, RZ, ~R0, P0 ;  /* 0x000000ffff057224 */ /* 0x000fe400000e0e00 */
[----:B------:R-:W-:Y:S01]  /*5990*/  FMUL R7, R7, UR4 ;  /* 0x0000000407077c20 */ /* 0x000fe20008400000 */
[----:B------:R-:W-:Y:S01]  /*59a0*/  ULDC UR4, c[0x0][0x154] ;  /* 0x0000550000047ab9 */ /* 0x000fe20000000800 */
[-C--:B------:R-:W-:Y:S02]  /*59b0*/  IMAD R0, R5, R14.reuse, RZ ;  /* 0x0000000e05007224 */ /* 0x080fe400078e02ff */
[C---:B------:R-:W-:Y:S01]  /*59c0*/  IMAD.WIDE.U32 R4, R3.reuse, R14, R16 ;  /* 0x0000000e03047225 */ /* 0x040fe200078e0010 */
[----:B------:R-:W2:Y:S01]  /*59d0*/  LDC R8, c[0x0][0x608] ;  /* 0x00018200ff087b82 */ /* 0x000ea20000000800 */
[----:B------:R-:W3:Y:S02]  /*59e0*/  F2I.U32.TRUNC.NTZ R7, R7 ;  /* 0x0000000700077305 */ /* 0x000ee4000020f000 */
[----:B------:R-:W-:Y:S01]  /*59f0*/  IMAD R3, R3, R15, R0 ;  /* 0x0000000f03037224 */ /* 0x000fe200078e0200 */
[----:B------:R-:W-:-:S03]  /*5a00*/  I2FP.F32.U32 R0, R19 ;  /* 0x0000001300007245 */ /* 0x000fc60000201000 */
[----:B------:R-:W-:Y:S01]  /*5a10*/  IMAD.IADD R3, R5, 0x1, R3 ;  /* 0x0000000105037824 */ /* 0x000fe200078e0203 */
[----:B------:R-:W4:Y:S01]  /*5a20*/  LDC R11, c[0x0][0x658] ;  /* 0x00019600ff0b7b82 */ /* 0x000f220000000800 */
[----:B0-----:R-:W-:-:S04]  /*5a30*/  ISETP.NE.U32.AND P0, PT, R24, RZ, PT ;  /* 0x000000ff1800720c */ /* 0x001fc80003f05070 */
[----:B------:R-:W-:-:S03]  /*5a40*/  ISETP.NE.AND.EX P0, PT, R25, RZ, PT, P0 ;  /* 0x000000ff1900720c */ /* 0x000fc60003f05300 */
[----:B------:R-:W0:Y:S01]  /*5a50*/  LDC R9, c[0x0][0x144] ;  /* 0x00005100ff097b82 */ /* 0x000e220000000800 */
[-C--:B-1----:R-:W-:Y:S01]  /*5a60*/  SHF.R.U64 R10, R4, R6.reuse, R3 ;  /* 0x00000006040a7219 */ /* 0x082fe20000001203 */
[----:B---3--:R-:W-:Y:S01]  /*5a70*/  IMAD.MOV R7, RZ, RZ, -R7 ;  /* 0x000000ffff077224 */ /* 0x008fe200078e0a07 */
[----:B------:R-:W-:Y:S01]  /*5a80*/  SHF.R.U32.HI R3, RZ, R6, R3 ;  /* 0x00000006ff037219 */ /* 0x000fe20000011603 */
[----:B------:R-:W-:-:S04]  /*5a90*/  FMUL R6, R0, UR4 ;  /* 0x0000000400067c20 */ /* 0x000fc80008400000 */
[----:B------:R-:W1:Y:S01]  /*5aa0*/  LDC R20, c[0x0][0x148] ;  /* 0x00005200ff147b82 */ /* 0x000e620000000800 */
[----:B------:R3:W0:Y:S01]  /*5ab0*/  F2I.U32.TRUNC.NTZ R14, R6 ;  /* 0x00000006000e7305 */ /* 0x000622000020f000 */
[-CC-:B--2---:R-:W-:Y:S02]  /*5ac0*/  SHF.R.U64 R13, R10, R8.reuse, R3.reuse ;  /* 0x000000080a0d7219 */ /* 0x184fe40000001203 */
[----:B------:R-:W-:-:S04]  /*5ad0*/  SHF.R.U32.HI R0, RZ, R8, R3 ;  /* 0x00000008ff007219 */ /* 0x000fc80000011603 */
[----:B------:R-:W2:Y:S01]  /*5ae0*/  LDC R21, c[0x0][0x648] ;  /* 0x00019200ff157b82 */ /* 0x000ea20000000800 */
[-CC-:B----4-:R-:W-:Y:S02]  /*5af0*/  SHF.R.U64 R15, R13, R11.reuse, R0.reuse ;  /* 0x0000000b0d0f7219 */ /* 0x190fe40000001200 */
[----:B------:R-:W-:-:S03]  /*5b00*/  SHF.R.U32.HI R5, RZ, R11, R0 ;  /* 0x0000000bff057219 */ /* 0x000fc60000011600 */
[----:B------:R-:W-:Y:S02]  /*5b10*/  IMAD.MOV.U32 R4, RZ, RZ, R15 ;  /* 0x000000ffff047224 */ /* 0x000fe400078e000f */
[----:B------:R-:W4:Y:S01]  /*5b20*/  LDC R26, c[0x0][0x638] ;  /* 0x00018e00ff1a7b82 */ /* 0x000f220000000800 */
[----:B0-----:R-:W-:-:S07]  /*5b30*/  IMAD R22, R9, R7, R12 ;  /* 0x0000000709167224 */ /* 0x001fce00078e020c */
[----:B------:R-:W0:Y:S08]  /*5b40*/  LDC R27, c[0x0][0x610] ;  /* 0x00018400ff1b7b82 */ /* 0x000e300000000800 */
[----:B------:R-:W0:Y:S01]  /*5b50*/  LDC R28, c[0x0][0x600] ;  /* 0x00018000ff1c7b82 */ /* 0x000e220000000800 */
[----:B-123--:R-:W-:Y:S05]  /*5b60*/  @!P0 BRA `(.L_x_170) ;  /* 0x0000000000288947 */ /* 0x00efea0003800000 */
[----:B------:R-:W1:Y:S02]  /*5b70*/  LDC R0, c[0x0][0x64c] ;  /* 0x00019300ff007b82 */ /* 0x000e640000000800 */
[----:B-1----:R-:W-:-:S05]  /*5b80*/  IADD3 R3, P0, R15, R0, RZ ;  /* 0x000000000f037210 */ /* 0x002fca0007f1e0ff */
        /* <DEDUP_REMOVED lines=8> */
.L_x_170:
[----:B------:R-:W-:Y:S01]  /*5c10*/  ISETP.NE.AND P0, PT, R2, 0x1, PT ;  /* 0x000000010200780c */ /* 0x000fe20003f05270 */
[----:B------:R-:W-:Y:S01]  /*5c20*/  IMAD.MOV R14, RZ, RZ, -R14 ;  /* 0x000000ffff0e7224 */ /* 0x000fe200078e0a0e */
[----:B------:R-:W-:Y:S02]  /*5c30*/  SHF.R.U64 R0, R4, R21, R5 ;  /* 0x0000001504007219 */ /* 0x000fe40000001205 */
[----:B------:R-:W-:Y:S02]  /*5c40*/  LOP3.LUT R3, R13, R100, RZ, 0xc0, !PT ;  /* 0x000000640d037212 */ /* 0x000fe400078ec0ff */
[----:B------:R-:W-:Y:S01]  /*5c50*/  LOP3.LUT R5, R10, R99, RZ, 0xc0, !PT ;  /* 0x000000630a057212 */ /* 0x000fe200078ec0ff */
[----:B------:R-:W-:Y:S02]  /*5c60*/  IMAD.MOV R4, RZ, RZ, -R0 ;  /* 0x000000ffff047224 */ /* 0x000fe400078e0a00 */
[----:B------:R-:W-:Y:S02]  /*5c70*/  IMAD R3, R96, R0, R3 ;  /* 0x0000000060037224 */ /* 0x000fe400078e0203 */
[----:B----4-:R-:W-:-:S02]  /*5c80*/  IMAD R0, R4, R26, R15 ;  /* 0x0000001a04007224 */ /* 0x010fc400078e020f */
[----:B------:R-:W-:Y:S02]  /*5c90*/  @P0 IMAD R22, R20, R14, R19 ;  /* 0x0000000e14160224 */ /* 0x000fe400078e0213 */
[----:B------:R-:W-:Y:S02]  /*5ca0*/  IMAD.MOV.U32 R4, RZ, RZ, 0x1 ;  /* 0x00000001ff047424 */ /* 0x000fe400078e00ff */
[----:B0-----:R-:W-:Y:S02]  /*5cb0*/  IMAD R22, R3, R27, R22 ;  /* 0x0000001b03167224 */ /* 0x001fe400078e0216 */
[----:B------:R-:W-:Y:S01]  /*5cc0*/  IMAD R3, R0, R28, R5 ;  /* 0x0000001c00037224 */ /* 0x000fe200078e0205 */
[----:B------:R-:W-:-:S04]  /*5cd0*/  PRMT R0, R4, 0x7610, R0 ;  /* 0x0000761004007816 */ /* 0x000fc80000000000 */
[----:B------:R-:W-:Y:S02]  /*5ce0*/  SEL R19, R3, R22, !P0 ;  /* 0x0000001603137207 */ /* 0x000fe40004000000 */
[----:B------:R-:W-:-:S07]  /*5cf0*/  SEL R22, R22, R3, !P0 ;  /* 0x0000000316167207 */ /* 0x000fce0004000000 */
.L_x_168:
[----:B------:R-:W-:Y:S01]  /*5d00*/  LOP3.LUT P0, RZ, R0, 0xff, RZ, 0xc0, !PT ;  /* 0x000000ff00ff7812 */ /* 0x000fe2000780c0ff */
[----:B------:R-:W-:Y:S01]  /*5d10*/  UIMAD.WIDE.U32 UR4, UR38, 0x38e38e39, URZ ;  /* 0x38e38e39260478a5 */ /* 0x000fe2000f8e003f */
[----:B------:R-:W-:-:S03]  /*5d20*/  LOP3.LUT R103, R103, 0x1, RZ, 0x3c, !PT ;  /* 0x0000000167677812 */ /* 0x000fc600078e3cff */
[----:B------:R-:W-:-:S04]  /*5d30*/  USHF.R.U32.HI UR4, URZ, 0x1, UR5 ;  /* 0x000000013f047899 */ /* 0x000fc80008011605 */
[----:B------:R-:W-:-:S04]  /*5d40*/  UIMAD UR38, UR4, -0x9, UR38 ;  /* 0xfffffff7042678a4 */ /* 0x000fc8000f8e0226 */
[----:B------:R-:W-:Y:S08]  /*5d50*/  @P0 BRA `(.L_x_171) ;  /* 0xffffffb800b00947 */ /* 0x000ff0000383ffff */
[----:B------:R-:W-:Y:S05]  /*5d60*/  EXIT ;  /* 0x000000000000794d */ /* 0x000fea0003800000 */
.L_x_18:
[----:B------:R-:W-:-:S08]  /*5d70*/  ISETP.NE.AND P0, PT, R14, RZ, PT ;  /* 0x000000ff0e00720c */ /* 0x000fd00003f05270 */
[----:B0-----:R-:W0:-:S00]  /*5d80*/  USETMAXREG.DEALLOC.CTAPOOL 0x28 ;  /* 0x00000028000079c8 */ /* 0x001e0000080e0500 */
[----:B------:R-:W-:Y:S05]  /*5d90*/  @P0 EXIT ;  /* 0x000000000000094d */ /* 0x000fea0003800000 */
[----:B0-----:R-:W-:Y:S01]  /*5da0*/  LOP3.LUT P0, RZ, R8, 0xff, RZ, 0xc0, !PT ;  /* 0x000000ff08ff7812 */ /* 0x001fe2000780c0ff */
[----:B------:R-:W-:Y:S02]  /*5db0*/  IMAD.MOV.U32 R3, RZ, RZ, 0x1 ;  /* 0x00000001ff037424 */ /* 0x000fe400078e00ff */
[----:B------:R-:W-:-:S10]  /*5dc0*/  IMAD.MOV.U32 R8, RZ, RZ, RZ ;  /* 0x000000ffff087224 */ /* 0x000fd400078e00ff */
[----:B------:R-:W-:Y:S05]  /*5dd0*/  @!P0 BRA `(.L_x_172) ;  /* 0x0000000c00308947 */ /* 0x000fea0003800000 */
[----:B------:R-:W0:Y:S01]  /*5de0*/  S2R R12, SR_CgaCtaId ;  /* 0x00000000000c7919 */ /* 0x000e220000008800 */
[----:B------:R-:W-:Y:S01]  /*5df0*/  LOP3.LUT P0, RZ, R5, 0x1f, RZ, 0xc0, !PT ;  /* 0x0000001f05ff7812 */ /* 0x000fe2000780c0ff */
[----:B------:R-:W-:Y:S01]  /*5e00*/  ULDC UR5, c[0x0][0x658] ;  /* 0x0001960000057ab9 */ /* 0x000fe20000000800 */
[C---:B------:R-:W-:Y:S01]  /*5e10*/  ISETP.NE.AND P2, PT, R4.reuse, RZ, PT ;  /* 0x000000ff0400720c */ /* 0x040fe20003f45270 */
[----:B------:R-:W-:Y:S01]  /*5e20*/  UMOV UR6, 0xffffffff ;  /* 0xffffffff00067882 */ /* 0x000fe20000000000 */
[----:B------:R-:W-:Y:S01]  /*5e30*/  ISETP.NE.OR P0, PT, R4, RZ, !P0 ;  /* 0x000000ff0400720c */ /* 0x000fe20004705670 */
[----:B------:R-:W-:Y:S01]  /*5e40*/  BSSY B0, `(.L_x_172) ;  /* 0x00000c5000007945 */ /* 0x000fe20003800000 */
[----:B------:R-:W-:Y:S01]  /*5e50*/  USHF.L.U32 UR6, UR6, UR5, URZ ;  /* 0x0000000506067299 */ /* 0x000fe2000800063f */
[----:B------:R-:W-:Y:S01]  /*5e60*/  IMAD.MOV.U32 R10, RZ, RZ, 0x1 ;  /* 0x00000001ff0a7424 */ /* 0x000fe200078e00ff */
[----:B------:R-:W-:Y:S01]  /*5e70*/  LOP3.LUT R9, R23, 0x2, RZ, 0xfc, !PT ;  /* 0x0000000217097812 */ /* 0x000fe200078efcff */
[----:B------:R-:W-:Y:S01]  /*5e80*/  IMAD.MOV.U32 R3, RZ, RZ, 0x1 ;  /* 0x00000001ff037424 */ /* 0x000fe200078e00ff */
[----:B------:R-:W-:Y:S01]  /*5e90*/  ULDC UR4, c[0x0][0x600] ;  /* 0x0001800000047ab9 */ /* 0x000fe20000000800 */
[----:B------:R-:W-:Y:S01]  /*5ea0*/  IMAD.MOV.U32 R8, RZ, RZ, RZ ;  /* 0x000000ffff087224 */ /* 0x000fe200078e00ff */
[----:B------:R-:W-:Y:S01]  /*5eb0*/  UMOV UR7, 0x1 ;  /* 0x0000000100077882 */ /* 0x000fe20000000000 */
[----:B------:R-:W-:-:S02]  /*5ec0*/  UIADD3 UR19, UR40, 0x1, URZ ;  /* 0x0000000128137890 */ /* 0x000fc4000fffe03f */
[----:B------:R-:W-:Y:S02]  /*5ed0*/  UIADD3 UR15, UR4, -0x1, URZ ;  /* 0xffffffff040f7890 */ /* 0x000fe4000fffe03f */
[----:B------:R-:W-:Y:S02]  /*5ee0*/  USHF.L.U32 UR17, UR7, UR5, URZ ;  /* 0x0000000507117299 */ /* 0x000fe4000800063f */
[----:B------:R-:W-:Y:S01]  /*5ef0*/  ULOP3.LUT UR16, URZ, UR6, URZ, 0x33, !UPT ;  /* 0x000000063f107292 */ /* 0x000fe2000f8e333f */
[----:B------:R-:W-:Y:S01]  /*5f00*/  ULDC.64 UR20, c[0x0][0x198] ;  /* 0x0000660000147ab9 */ /* 0x000fe20000000a00 */
[C---:B0-----:R-:W-:Y:S02]  /*5f10*/  IMAD.SHL.U32 R4, R12.reuse, 0x1000, RZ ;  /* 0x000010000c047824 */ /* 0x041fe400078e00ff */
[----:B------:R-:W-:-:S03]  /*5f20*/  IMAD.SHL.U32 R12, R12, 0x20, RZ ;  /* 0x000000200c0c7824 */ /* 0x000fc600078e00ff */
[----:B------:R-:W-:Y:S02]  /*5f30*/  LOP3.LUT R4, R4, 0x3000, RZ, 0xc0, !PT ;  /* 0x0000300004047812 */ /* 0x000fe400078ec0ff */
[----:B------:R-:W-:-:S03]  /*5f40*/  LOP3.LUT R12, R12, 0x60, RZ, 0xc0, !PT ;  /* 0x000000600c0c7812 */ /* 0x000fc600078ec0ff */
[----:B------:R-:W-:-:S07]  /*5f50*/  VIADD R11, R4, 0x12180 ;  /* 0x00012180040b7836 */ /* 0x000fce0000000000 */
.L_x_184:
[----:B------:R-:W-:-:S03]  /*5f60*/  UMOV UR4, 0xffffffff ;  /* 0xffffffff00047882 */ /* 0x000fc60000000000 */
[----:B------:R-:W-:Y:S05]  /*5f70*/  BRA.DIV UR4, `(.L_x_173) ;  /* 0x0000001204987947 */ /* 0x000fea000b800000 */
[----:B------:R-:W-:-:S13]  /*5f80*/  ELECT P6, URZ, PT ;  /* 0x00000000003f782f */ /* 0x000fda00038c0000 */
.L_x_202:
[----:B------:R-:W0:Y:S01]  /*5f90*/  LDC R4, c[0x0][0x28c] ;  /* 0x0000a300ff047b82 */ /* 0x000e220000000800 */
[----:B------:R-:W-:Y:S01]  /*5fa0*/  BSSY B1, `(.L_x_174) ;  /* 0x0000039000017945 */ /* 0x000fe20003800000 */
[----:B0-----:R-:W-:-:S13]  /*5fb0*/  ISETP.LT.OR P6, PT, R4, 0x1, !P6 ;  /* 0x000000010400780c */ /* 0x001fda00077c1670 */
[----:B------:R-:W-:Y:S05]  /*5fc0*/  @P6 BRA `(.L_x_175) ;  /* 0x0000000000d86947 */ /* 0x000fea0003800000 */
[----:B------:R-:W-:Y:S02]  /*5fd0*/  IMAD.SHL.U32 R22, R22, 0x40, RZ ;  /* 0x0000004016167824 */ /* 0x000fe400078e00ff */
[----:B------:R-:W-:Y:S02]  /*5fe0*/  IMAD R19, R19, 0x80, R12 ;  /* 0x0000008013137824 */ /* 0x000fe400078e020c */
[----:B------:R-:W-:Y:S02]  /*5ff0*/  IMAD.MOV.U32 R15, RZ, RZ, RZ ;  /* 0x000000ffff0f7224 */ /* 0x000fe400078e00ff */
[----:B------:R-:W-:Y:S02]  /*6000*/  IMAD.U32 R20, RZ, RZ, UR19 ;  /* 0x00000013ff147e24 */ /* 0x000fe4000f8e00ff */
[----:B------:R-:W-:Y:S02]  /*6010*/  IMAD.MOV.U32 R4, RZ, RZ, R3 ;  /* 0x000000ffff047224 */ /* 0x000fe400078e0003 */
[----:B------:R-:W-:-:S07]  /*6020*/  IMAD.MOV.U32 R6, RZ, RZ, R8 ;  /* 0x000000ffff067224 */ /* 0x000fce00078e0008 */
.L_x_179:
[----:B------:R-:W0:Y:S01]  /*6030*/  S2R R14, SR_CgaCtaId ;  /* 0x00000000000e7919 */ /* 0x000e220000008800 */
[----:B------:R-:W-:Y:S01]  /*6040*/  MOV R5, 0x400 ;  /* 0x0000040000057802 */ /* 0x000fe20000000f00 */
[----:B------:R-:W1:Y:S03]  /*6050*/  @!P2 LDC R7, c[0x0][0x500] ;  /* 0x00014000ff07ab82 */ /* 0x000e660000000800 */
[----:B0-----:R-:W-:Y:S02]  /*6060*/  LEA R13, R14, R5, 0x18 ;  /* 0x000000050e0d7211 */ /* 0x001fe400078ec0ff */
[----:B------:R-:W-:-:S03]  /*6070*/  SHF.L.U32 R5, R4, 0x1f, RZ ;  /* 0x0000001f04057819 */ /* 0x000fc600000006ff */
[----:B------:R-:W-:-:S04]  /*6080*/  IMAD R14, R6, 0x8, R13 ;  /* 0x00000008060e7824 */ /* 0x000fc800078e020d */
[----:B------:R-:W0:Y:S02]  /*6090*/  SYNCS.PHASECHK.TRANS64.TRYWAIT P1, [R14+URZ+0x48], R5 ;  /* 0x000048050e0075a7 */ /* 0x000e24000802017f */
[----:B01----:R-:W-:Y:S05]  /*60a0*/  @!P1 BRA `(.L_x_176) ;  /* 0x00000010006c9947 */ /* 0x003fea0003800000 */
.L_x_203:
[----:B0-----:R-:W-:Y:S01]  /*60b0*/  PRMT R5, R9, 0x9910, RZ ;  /* 0x0000991009057816 */ /* 0x001fe200000000ff */
[----:B------:R0:W-:Y:S03]  /*60c0*/  @!P2 SYNCS.ARRIVE.TRANS64 RZ, [R14+URZ], R7 ;  /* 0x000000070effa9a7 */ /* 0x0001e6000800003f */
[----:B------:R-:W-:-:S13]  /*60d0*/  ISETP.NE.AND P1, PT, R5, 0x2, PT ;  /* 0x000000020500780c */ /* 0x000fda0003f25270 */
[----:B0-----:R-:W-:Y:S05]  /*60e0*/  @P1 BRA `(.L_x_177) ;  /* 0x0000000000041947 */ /* 0x001fea0003800000 */
[----:B------:R-:W-:Y:S01]  /*60f0*/  BPT.TRAP 0x1 ;  /* 0x000000040000795c */ /* 0x000fe20000300000 */
.L_x_177:
[----:B------:R-:W-:Y:S05]  /*6100*/  @P0 BRA `(.L_x_178) ;  /* 0x0000000000040947 */ /* 0x000fea0003800000 */
[----:B------:R-:W-:Y:S01]  /*6110*/  BPT.TRAP 0x1 ;  /* 0x000000040000795c */ /* 0x000fe20000300000 */
.L_x_178:
[----:B------:R-:W-:Y:S01]  /*6120*/  R2UR UR13, R13 ;  /* 0x000000000d0d72ca */ /* 0x000fe200000e0000 */
[----:B------:R-:W-:Y:S01]  /*6130*/  IMAD R13, R6, 0x2000, R13 ;  /* 0x00002000060d7824 */ /* 0x000fe200078e020d */
[----:B------:R-:W-:Y:S01]  /*6140*/  R2UR UR9, R14 ;  /* 0x000000000e0972ca */ /* 0x000fe200000e0000 */
[----:B------:R-:W-:Y:S01]  /*6150*/  IMAD R5, R6, 0x4000, R11 ;  /* 0x0000400006057824 */ /* 0x000fe200078e020b */
[----:B------:R-:W-:Y:S01]  /*6160*/  UIADD3 UR4, UP0, UR20, 0xf0, URZ ;  /* 0x000000f014047890 */ /* 0x000fe2000ff1e03f */
[----:B------:R-:W-:Y:S01]  /*6170*/  VIADD R20, R20, 0xffffffff ;  /* 0xffffffff14147836 */ /* 0x000fe20000000000 */
[----:B------:R-:W-:Y:S01]  /*6180*/  R2UR UR5, R13 ;  /* 0x000000000d0572ca */ /* 0x000fe200000e0000 */
[----:B------:R-:W-:Y:S01]  /*6190*/  UIADD3 UR22, UP1, UR20, 0x1f0, URZ ;  /* 0x000001f014167890 */ /* 0x000fe2000ff3e03f */
[----:B------:R-:W-:Y:S01]  /*61a0*/  R2UR UR8, R5 ;  /* 0x00000000050872ca */ /* 0x000fe200000e0000 */
[----:B------:R-:W-:Y:S01]  /*61b0*/  VIADD R6, R6, 0x1 ;  /* 0x0000000106067836 */ /* 0x000fe20000000000 */
[----:B------:R-:W-:Y:S01]  /*61c0*/  R2UR UR11, R22 ;  /* 0x00000000160b72ca */ /* 0x000fe200000e0000 */
[----:B------:R-:W-:Y:S01]  /*61d0*/  UIADD3.X UR23, URZ, UR21, URZ, UP1, !UPT ;  /* 0x000000153f177290 */ /* 0x000fe20008ffe43f */
[----:B------:R-:W-:Y:S01]  /*61e0*/  R2UR UR10, R15 ;  /* 0x000000000f0a72ca */ /* 0x000fe200000e0000 */
[----:B------:R-:W-:Y:S01]  /*61f0*/  UMOV UR6, 0x0 ;  /* 0x0000000000067882 */ /* 0x000fe20000000000 */
[----:B------:R-:W-:Y:S01]  /*6200*/  R2UR UR12, R18 ;  /* 0x00000000120c72ca */ /* 0x000fe200000e0000 */
[----:B------:R-:W-:Y:S01]  /*6210*/  UMOV UR7, 0x10000000 ;  /* 0x1000000000077882 */ /* 0x000fe20000000000 */
[----:B------:R-:W-:Y:S01]  /*6220*/  R2UR UR18, R19 ;  /* 0x00000000131272ca */ /* 0x000fe200000e0000 */
[----:B------:R-:W-:Y:S01]  /*6230*/  UMOV UR24, 0xf0000 ;  /* 0x000f000000187882 */ /* 0x000fe20000000000 */
[----:B------:R-:W-:Y:S01]  /*6240*/  ISETP.GT.AND P3, PT, R20, 0x1, PT ;  /* 0x000000011400780c */ /* 0x000fe20003f64270 */
[----:B------:R-:W-:Y:S01]  /*6250*/  UIADD3 UR14, UR5, 0x180, URZ ;  /* 0x00000180050e7890 */ /* 0x000fe2000fffe03f */
[----:B------:R-:W-:Y:S01]  /*6260*/  ISETP.NE.AND P1, PT, R6, 0x9, PT ;  /* 0x000000090600780c */ /* 0x000fe20003f25270 */
[----:B------:R-:W-:Y:S01]  /*6270*/  UIADD3.X UR5, URZ, UR21, URZ, UP0, !UPT ;  /* 0x000000153f057290 */ /* 0x000fe200087fe43f */
[----:B------:R-:W-:Y:S01]  /*6280*/  VIADD R15, R15, 0x80 ;  /* 0x000000800f0f7836 */ /* 0x000fe20000000000 */
[----:B------:R-:W-:Y:S01]  /*6290*/  UIADD3 UR13, UR13, UR8, URZ ;  /* 0x000000080d0d7290 */ /* 0x000fe2000fffe03f */
[----:B------:R-:W-:-:S02]  /*62a0*/  SEL R5, RZ, 0x1, P1 ;  /* 0x00000001ff057807 */ /* 0x000fc40000800000 */
[----:B------:R-:W-:Y:S01]  /*62b0*/  UMOV UR8, UR14 ;  /* 0x0000000e00087c82 */ /* 0x000fe20008000000 */
[----:B------:R-:W-:Y:S02]  /*62c0*/  SEL R6, R6, RZ, P1 ;  /* 0x000000ff06067207 */ /* 0x000fe40000800000 */
[----:B------:R-:W-:Y:S01]  /*62d0*/  LOP3.LUT R4, R4, R5, RZ, 0x3c, !PT ;  /* 0x0000000504047212 */ /* 0x000fe200078e3cff */
[----:B------:R0:W-:Y:S02]  /*62e0*/  UTMALDG.3D [UR8], [UR4], desc[UR6] ;  /* 0x00000608040075b4 */ /* 0x0001e40008011000 */
[----:B0-----:R-:W-:Y:S01]  /*62f0*/  UMOV UR11, UR18 ;  /* 0x00000012000b7c82 */ /* 0x001fe20008000000 */
[----:B------:R-:W-:Y:S02]  /*6300*/  UMOV UR8, UR13 ;  /* 0x0000000d00087c82 */ /* 0x000fe40008000000 */
[----:B------:R0:W-:Y:S02]  /*6310*/  UTMALDG.3D.MULTICAST [UR8], [UR22], UR24, desc[UR6] ;  /* 0x00000608160073b4 */ /* 0x0001e40008011818 */
[----:B0-----:R-:W-:Y:S05]  /*6320*/  @P3 BRA `(.L_x_179) ;  /* 0xfffffffc00403947 */ /* 0x001fea000383ffff */
.L_x_175:
[----:B------:R-:W-:Y:S05]  /*6330*/  BSYNC B1 ;  /* 0x0000000000017941 */ /* 0x000fea0003800000 */
.L_x_174:
[----:B------:R-:W2:Y:S01]  /*6340*/  LDL.64 R24, [R1] ;  /* 0x0000000001187983 */ /* 0x000ea20000100a00 */
[----:B------:R-:W-:Y:S01]  /*6350*/  LOP3.LUT P4, RZ, R10, 0xff, RZ, 0xc0, !PT ;  /* 0x000000ff0aff7812 */ /* 0x000fe2000788c0ff */
[----:B------:R-:W-:Y:S01]  /*6360*/  VIADD R7, R8, UR40 ;  /* 0x0000002808077c36 */ /* 0x000fe20008000000 */
[----:B------:R-:W-:Y:S01]  /*6370*/  ULDC.64 UR4, c[0x0][0x650] ;  /* 0x0001940000047ab9 */ /* 0x000fe20000000a00 */
[----:B------:R-:W-:Y:S01]  /*6380*/  IMAD.U32 R8, RZ, RZ, UR40 ;  /* 0x00000028ff087e24 */ /* 0x000fe2000f8e00ff */
[----:B------:R-:W-:Y:S01]  /*6390*/  UISETP.GE.U32.AND UP0, UPT, UR40, 0x9, UPT ;  /* 0x000000092800788c */ /* 0x000fe2000bf06070 */
[----:B------:R-:W-:Y:S01]  /*63a0*/  BSSY B1, `(.L_x_180) ;  /* 0x000006c000017945 */ /* 0x000fe20003800000 */
[----:B------:R-:W-:Y:S01]  /*63b0*/  ISETP.GT.U32.AND P1, PT, R7, 0x8, PT ;  /* 0x000000080700780c */ /* 0x000fe20003f24070 */
[----:B------:R-:W-:Y:S01]  /*63c0*/  IMAD.MOV.U32 R22, RZ, RZ, -0x1 ;  /* 0xffffffffff167424 */ /* 0x000fe200078e00ff */
[----:B------:R-:W-:Y:S01]  /*63d0*/  PRMT R10, RZ, 0x7610, R10 ;  /* 0x00007610ff0a7816 */ /* 0x000fe2000000000a */
[----:B------:R-:W-:Y:S01]  /*63e0*/  IMAD.MOV.U32 R19, RZ, RZ, -0x1 ;  /* 0xffffffffff137424 */ /* 0x000fe200078e00ff */
[----:B------:R-:W-:Y:S01]  /*63f0*/  ISETP.LT.U32.AND P1, PT, R8, 0x9, P1 ;  /* 0x000000090800780c */ /* 0x000fe20000f21070 */
[----:B------:R-:W-:Y:S01]  /*6400*/  IMAD.MOV.U32 R18, RZ, RZ, -0x1 ;  /* 0xffffffffff127424 */ /* 0x000fe200078e00ff */
[----:B------:R-:W-:Y:S01]  /*6410*/  PLOP3.LUT P3, PT, PT, PT, UP0, 0x80, 0x0 ;  /* 0x000000000000781c */ /* 0x000fe20003f6f008 */
[----:B------:R-:W0:Y:S01]  /*6420*/  @P4 S2R R5, SR_CgaCtaId ;  /* 0x0000000000054919 */ /* 0x000e220000008800 */
[----:B------:R-:W-:-:S04]  /*6430*/  @P4 MOV R4, 0x400 ;  /* 0x0000040000044802 */ /* 0x000fc80000000f00 */
[----:B0-----:R-:W-:Y:S01]  /*6440*/  @P4 LEA R6, R5, R4, 0x18 ;  /* 0x0000000405064211 */ /* 0x001fe200078ec0ff */
[----:B------:R-:W-:Y:S01]  /*6450*/  IMAD.WIDE.U32 R4, R7, 0x38e38e39, RZ ;  /* 0x38e38e3907047825 */ /* 0x000fe200078e00ff */
[----:B------:R-:W-:Y:S02]  /*6460*/  SEL R4, RZ, 0x1, !P1 ;  /* 0x00000001ff047807 */ /* 0x000fe40004800000 */
[----:B------:R0:W-:Y:S02]  /*6470*/  @P4 SYNCS.ARRIVE.TRANS64.A1T0 RZ, [R6+URZ+0xc8], RZ ;  /* 0x0000c8ff06ff49a7 */ /* 0x0001e4000810003f */
[----:B------:R-:W-:Y:S02]  /*6480*/  LOP3.LUT R3, R3, R4, RZ, 0x3c, !PT ;  /* 0x0000000403037212 */ /* 0x000fe400078e3cff */
[----:B------:R-:W-:Y:S02]  /*6490*/  PRMT R4, RZ, 0x7610, R4 ;  /* 0x00007610ff047816 */ /* 0x000fe40000000004 */
[----:B0-----:R-:W-:-:S04]  /*64a0*/  SHF.R.U32.HI R6, RZ, 0x1, R5 ;  /* 0x00000001ff067819 */ /* 0x001fc80000011605 */
[----:B------:R-:W-:Y:S01]  /*64b0*/  @P3 LOP3.LUT R3, R3, 0x1, R6, 0x78, !PT ;  /* 0x0000000103033812 */ /* 0x000fe200078e7806 */
[----:B------:R-:W-:Y:S01]  /*64c0*/  IMAD R8, R6, -0x9, R7 ;  /* 0xfffffff706087824 */ /* 0x000fe200078e0207 */
[----:B--2---:R-:W-:-:S04]  /*64d0*/  IADD3 R16, P4, R16, R24, RZ ;  /* 0x0000001810107210 */ /* 0x004fc80007f9e0ff */
[----:B------:R-:W-:Y:S01]  /*64e0*/  ISETP.GE.U32.AND P1, PT, R16, UR4, PT ;  /* 0x0000000410007c0c */ /* 0x000fe2000bf26070 */
[----:B------:R-:W-:-:S05]  /*64f0*/  IMAD.X R17, R17, 0x1, R0, P4 ;  /* 0x0000000111117824 */ /* 0x000fca00020e0600 */
[----:B------:R-:W-:-:S13]  /*6500*/  ISETP.GE.U32.AND.EX P1, PT, R17, UR5, PT, P1 ;  /* 0x0000000511007c0c */ /* 0x000fda000bf26110 */
[----:B------:R-:W-:Y:S05]  /*6510*/  @P1 BRA `(.L_x_181) ;  /* 0x0000000400501947 */ /* 0x000fea0003800000 */
[----:B------:R-:W0:Y:S01]  /*6520*/  S2R R13, SR_CTAID.X ;  /* 0x00000000000d7919 */ /* 0x000e220000002500 */
[----:B------:R-:W-:Y:S01]  /*6530*/  ULDC.64 UR4, c[0x0][0x628] ;  /* 0x00018a0000047ab9 */ /* 0x000fe20000000a00 */
[----:B------:R-:W-:Y:S01]  /*6540*/  ULDC UR7, c[0x0][0x630] ;  /* 0x00018c0000077ab9 */ /* 0x000fe20000000800 */
[----:B------:R-:W-:Y:S01]  /*6550*/  ISETP.NE.U32.AND P1, PT, RZ, UR4, PT ;  /* 0x00000004ff007c0c */ /* 0x000fe2000bf25070 */
[----:B------:R-:W1:Y:S01]  /*6560*/  S2R R14, SR_CTAID.Y ;  /* 0x00000000000e7919 */ /* 0x000e620000002600 */
[----:B------:R-:W-:Y:S01]  /*6570*/  ULDC UR8, c[0x0][0x150] ;  /* 0x0000540000087ab9 */ /* 0x000fe20000000800 */
[----:B------:R-:W-:Y:S01]  /*6580*/  IMAD.MOV.U32 R4, RZ, RZ, R16 ;  /* 0x000000ffff047224 */ /* 0x000fe200078e0010 */
[----:B------:R-:W-:Y:S01]  /*6590*/  ISETP.NE.AND.EX P1, PT, RZ, UR5, PT, P1 ;  /* 0x00000005ff007c0c */ /* 0x000fe2000bf25310 */
[----:B------:R-:W-:Y:S01]  /*65a0*/  IMAD.MOV.U32 R5, RZ, RZ, R17 ;  /* 0x000000ffff057224 */ /* 0x000fe200078e0011 */
[----:B0-----:R-:W-:-:S11]  /*65b0*/  I2FP.F32.U32 R19, R13 ;  /* 0x0000000d00137245 */ /* 0x001fd60000201000 */
[----:B------:R-:W-:Y:S05]  /*65c0*/  @!P1 BRA `(.L_x_182) ;  /* 0x0000000000289947 */ /* 0x000fea0003800000 */
[----:B------:R-:W-:Y:S02]  /*65d0*/  ULDC UR6, c[0x0][0x634] ;  /* 0x00018d0000067ab9 */ /* 0x000fe40000000800 */
[----:B------:R-:W-:-:S05]  /*65e0*/  IADD3 R5, P1, R16, UR6, RZ ;  /* 0x0000000610057c10 */ /* 0x000fca000ff3e0ff */
[----:B------:R-:W-:-:S04]  /*65f0*/  IMAD.X R15, RZ, RZ, R17, P1 ;  /* 0x000000ffff0f7224 */ /* 0x000fc800008e0611 */
[----:B------:R-:W-:-:S04]  /*6600*/  IMAD.WIDE.U32 R6, R15, UR4, RZ ;  /* 0x000000040f067c25 */ /* 0x000fc8000f8e00ff */
[----:B------:R-:W-:-:S04]  /*6610*/  IMAD.WIDE.U32 R6, P1, R5, UR5, R6 ;  /* 0x0000000505067c25 */ /* 0x000fc8000f820006 */
[----:B------:R-:W-:-:S04]  /*6620*/  IMAD.WIDE.U32 R4, R5, UR4, RZ ;  /* 0x0000000405047c25 */ /* 0x000fc8000f8e00ff */
[----:B------:R-:W-:Y:S01]  /*6630*/  IMAD.MOV.U32 R4, RZ, RZ, R7 ;  /* 0x000000ffff047224 */ /* 0x000fe200078e0007 */
[----:B------:R-:W-:Y:S01]  /*6640*/  IADD3 RZ, P3, R5, R6, RZ ;  /* 0x0000000605ff7210 */ /* 0x000fe20007f7e0ff */
[----:B------:R-:W-:-:S04]  /*6650*/  IMAD.X R5, RZ, RZ, RZ, P1 ;  /* 0x000000ffff057224 */ /* 0x000fc800008e06ff */
[----:B------:R-:W-:-:S08]  /*6660*/  IMAD.WIDE.U32.X R4, R15, UR5, R4, P3 ;  /* 0x000000050f047c25 */ /* 0x000fd000098e0404 */
.L_x_182:
[--C-:B------:R-:W-:Y:S01]  /*6670*/  SHF.R.U64 R18, R4, UR7, R5.reuse ;  /* 0x0000000704127c19 */ /* 0x100fe20008001205 */
[----:B------:R-:W-:Y:S01]  /*6680*/  FMUL R19, R19, UR8 ;  /* 0x0000000813137c20 */ /* 0x000fe20008400000 */
[----:B------:R-:W-:Y:S01]  /*6690*/  SHF.R.U32.HI R4, RZ, UR7, R5 ;  /* 0x00000007ff047c19 */ /* 0x000fe20008011605 */
[----:B------:R-:W0:Y:S01]  /*66a0*/  LDC R6, c[0x0][0x144] ;  /* 0x00005100ff067b82 */ /* 0x000e220000000800 */
[----:B------:R-:W-:Y:S01]  /*66b0*/  IADD3 R5, P1, RZ, -R18, RZ ;  /* 0x80000012ff057210 */ /* 0x000fe20007f3e0ff */
[----:B------:R-:W-:Y:S01]  /*66c0*/  ULDC UR6, c[0x0][0x154] ;  /* 0x0000550000067ab9 */ /* 0x000fe20000000800 */
[----:B-1----:R-:W-:Y:S01]  /*66d0*/  I2FP.F32.U32 R7, R14 ;  /* 0x0000000e00077245 */ /* 0x002fe20000201000 */
[----:B------:R-:W1:Y:S01]  /*66e0*/  F2I.U32.TRUNC.NTZ R19, R19 ;  /* 0x0000001300137305 */ /* 0x000e62000020f000 */
[----:B------:R-:W-:Y:S01]  /*66f0*/  ULDC.64 UR4, c[0x0][0x620] ;  /* 0x0001880000047ab9 */ /* 0x000fe20000000a00 */
[----:B------:R-:W-:Y:S01]  /*6700*/  IMAD.X R4, RZ, RZ, ~R4, P1 ;  /* 0x000000ffff047224 */ /* 0x000fe200008e0e04 */
[----:B------:R-:W-:Y:S01]  /*6710*/  ISETP.NE.AND P4, PT, R2, 0x1, PT ;  /* 0x000000010200780c */ /* 0x000fe20003f85270 */
[----:B------:R-:W-:Y:S01]  /*6720*/  FMUL R20, R7, UR6 ;  /* 0x0000000607147c20 */ /* 0x000fe20008400000 */
[----:B------:R-:W2:Y:S01]  /*6730*/  LDC R21, c[0x0][0x148] ;  /* 0x00005200ff157b82 */ /* 0x000ea20000000800 */
[----:B------:R-:W-:Y:S01]  /*6740*/  IMAD R4, R4, UR4, RZ ;  /* 0x0000000404047c24 */ /* 0x000fe2000f8e02ff */
[----:B------:R-:W-:-:S02]  /*6750*/  ULDC.64 UR6, c[0x0][0x640] ;  /* 0x0001900000067ab9 */ /* 0x000fc40000000a00 */
[----:B------:R-:W-:Y:S01]  /*6760*/  ISETP.NE.U32.AND P1, PT, RZ, UR6, PT ;  /* 0x00000006ff007c0c */ /* 0x000fe2000bf25070 */
[----:B------:R-:W3:Y:S01]  /*6770*/  F2I.U32.TRUNC.NTZ R20, R20 ;  /* 0x0000001400147305 */ /* 0x000ee2000020f000 */
[C---:B------:R-:W-:Y:S02]  /*6780*/  IMAD R7, R5.reuse, UR5, R4 ;  /* 0x0000000505077c24 */ /* 0x040fe4000f8e0204 */
[----:B------:R-:W-:Y:S01]  /*6790*/  IMAD.WIDE.U32 R4, R5, UR4, R16 ;  /* 0x0000000405047c25 */ /* 0x000fe2000f8e0010 */
[----:B------:R-:W-:Y:S01]  /*67a0*/  ULDC UR4, c[0x0][0x618] ;  /* 0x0001860000047ab9 */ /* 0x000fe20000000800 */
[----:B------:R-:W-:Y:S02]  /*67b0*/  ISETP.NE.AND.EX P1, PT, RZ, UR7, PT, P1 ;  /* 0x00000007ff007c0c */ /* 0x000fe4000bf25310 */
[----:B------:R-:W-:Y:S02]  /*67c0*/  IMAD.IADD R5, R5, 0x1, R7 ;  /* 0x0000000105057824 */ /* 0x000fe400078e0207 */
[----:B-1----:R-:W-:-:S03]  /*67d0*/  IMAD.MOV R19, RZ, RZ, -R19 ;  /* 0x000000ffff137224 */ /* 0x002fc600078e0a13 */
[----:B------:R-:W-:Y:S01]  /*67e0*/  SHF.R.U64 R15, R4, UR4, R5 ;  /* 0x00000004040f7c19 */ /* 0x000fe20008001205 */
[----:B0-----:R-:W-:Y:S01]  /*67f0*/  IMAD R13, R6, R19, R13 ;  /* 0x00000013060d7224 */ /* 0x001fe200078e020d */
[----:B------:R-:W-:Y:S01]  /*6800*/  SHF.R.U32.HI R4, RZ, UR4, R5 ;  /* 0x00000004ff047c19 */ /* 0x000fe20008011605 */
[----:B------:R-:W-:Y:S01]  /*6810*/  ULDC UR4, c[0x0][0x608] ;  /* 0x0001820000047ab9 */ /* 0x000fe20000000800 */
[----:B---3--:R-:W-:Y:S02]  /*6820*/  IMAD.MOV R6, RZ, RZ, -R20 ;  /* 0x000000ffff067224 */ /* 0x008fe400078e0a14 */
[--C-:B------:R-:W-:Y:S02]  /*6830*/  SHF.R.U64 R20, R15, UR4, R4.reuse ;  /* 0x000000040f147c19 */ /* 0x100fe40008001204 */
[----:B------:R-:W-:Y:S01]  /*6840*/  SHF.R.U32.HI R5, RZ, UR4, R4 ;  /* 0x00000004ff057c19 */ /* 0x000fe20008011604 */
[----:B------:R-:W-:Y:S01]  /*6850*/  ULDC UR4, c[0x0][0x658] ;  /* 0x0001960000047ab9 */ /* 0x000fe20000000800 */
[----:B--2---:R-:W-:-:S02]  /*6860*/  @P4 IMAD R13, R21, R6, R14 ;  /* 0x00000006150d4224 */ /* 0x004fc400078e020e */
[--C-:B------:R-:W-:Y:S02]  /*6870*/  SHF.R.U64 R14, R20, UR4, R5.reuse ;  /* 0x00000004140e7c19 */ /* 0x100fe40008001205 */
[----:B------:R-:W-:-:S03]  /*6880*/  SHF.R.U32.HI R19, RZ, UR4, R5 ;  /* 0x00000004ff137c19 */ /* 0x000fc60008011605 */
[----:B------:R-:W-:Y:S02]  /*6890*/  IMAD.MOV.U32 R6, RZ, RZ, R14 ;  /* 0x000000ffff067224 */ /* 0x000fe400078e000e */
[----:B------:R-:W-:Y:S01]  /*68a0*/  IMAD.MOV.U32 R5, RZ, RZ, R19 ;  /* 0x000000ffff057224 */ /* 0x000fe200078e0013 */
[----:B------:R-:W-:Y:S06]  /*68b0*/  @!P1 BRA `(.L_x_183) ;  /* 0x00000000002c9947 */ /* 0x000fec0003800000 */
        /* <DEDUP_REMOVED lines=9> */
[----:B------:R-:W-:-:S04]  /*6950*/  IMAD.WIDE.U32.X R4, R19, UR7, R4, P3 ;  /* 0x0000000713047c25 */ /* 0x000fc800098e0404 */
[----:B------:R-:W-:-:S07]  /*6960*/  IMAD.MOV.U32 R6, RZ, RZ, R4 ;  /* 0x000000ffff067224 */ /* 0x000fce00078e0004 */
.L_x_183:
[----:B------:R-:W-:Y:S01]  /*6970*/  ULDC UR4, c[0x0][0x648] ;  /* 0x0001920000047ab9 */ /* 0x000fe20000000800 */
[----:B------:R-:W-:Y:S01]  /*6980*/  LOP3.LUT R4, R20, UR16, RZ, 0xc0, !PT ;  /* 0x0000001014047c12 */ /* 0x000fe2000f8ec0ff */
[----:B------:R-:W-:Y:S01]  /*6990*/  ULDC UR5, c[0x0][0x610] ;  /* 0x0001840000057ab9 */ /* 0x000fe20000000800 */
[----:B------:R-:W-:Y:S01]  /*69a0*/  SHF.R.U64 R5, R6, UR4, R5 ;  /* 0x0000000406057c19 */ /* 0x000fe20008001205 */
[----:B------:R-:W-:Y:S01]  /*69b0*/  ULDC UR4, c[0x0][0x638] ;  /* 0x00018e0000047ab9 */ /* 0x000fe20000000800 */
[----:B------:R-:W-:-:S03]  /*69c0*/  LOP3.LUT R15, R15, UR15, RZ, 0xc0, !PT ;  /* 0x0000000f0f0f7c12 */ /* 0x000fc6000f8ec0ff */
[----:B------:R-:W-:Y:S02]  /*69d0*/  IMAD.MOV R7, RZ, RZ, -R5 ;  /* 0x000000ffff077224 */ /* 0x000fe400078e0a05 */
[----:B------:R-:W-:Y:S02]  /*69e0*/  IMAD R4, R5, UR17, R4 ;  /* 0x0000001105047c24 */ /* 0x000fe4000f8e0204 */
[----:B------:R-:W-:Y:S01]  /*69f0*/  IMAD R14, R7, UR4, R14 ;  /* 0x00000004070e7c24 */ /* 0x000fe2000f8e020e */
[----:B------:R-:W-:Y:S01]  /*6a00*/  ULDC UR4, c[0x0][0x600] ;  /* 0x0001800000047ab9 */ /* 0x000fe20000000800 */
[----:B------:R-:W-:Y:S02]  /*6a10*/  IMAD R13, R4, UR5, R13 ;  /* 0x00000005040d7c24 */ /* 0x000fe4000f8e020d */
[----:B------:R-:W-:Y:S02]  /*6a20*/  IMAD R14, R14, UR4, R15 ;  /* 0x000000040e0e7c24 */ /* 0x000fe4000f8e020f */
[----:B------:R-:W-:-:S03]  /*6a30*/  IMAD.MOV.U32 R4, RZ, RZ, 0x1 ;  /* 0x00000001ff047424 */ /* 0x000fc600078e00ff */
[----:B------:R-:W-:Y:S02]  /*6a40*/  SEL R19, R14, R13, !P4 ;  /* 0x0000000d0e137207 */ /* 0x000fe40006000000 */
[----:B------:R-:W-:-:S07]  /*6a50*/  SEL R22, R13, R14, !P4 ;  /* 0x0000000e0d167207 */ /* 0x000fce0006000000 */
.L_x_181:
[----:B------:R-:W-:Y:S05]  /*6a60*/  BSYNC B1 ;  /* 0x0000000000017941 */ /* 0x000fea0003800000 */
.L_x_180:
[----:B------:R-:W-:-:S13]  /*6a70*/  LOP3.LUT P1, RZ, R4, 0xff, RZ, 0xc0, !PT ;  /* 0x000000ff04ff7812 */ /* 0x000fda000782c0ff */
[----:B------:R-:W-:Y:S05]  /*6a80*/  @P1 BRA `(.L_x_184) ;  /* 0xfffffff400341947 */ /* 0x000fea000383ffff */
[----:B------:R-:W-:Y:S05]  /*6a90*/  BSYNC B0 ;  /* 0x0000000000007941 */ /* 0x000fea0003800000 */
.L_x_172:
[----:B------:R-:W-:-:S03]  /*6aa0*/  UMOV UR4, 0xffffffff ;  /* 0xffffffff00047882 */ /* 0x000fc60000000000 */
[----:B------:R-:W-:Y:S05]  /*6ab0*/  BRA.DIV UR4, `(.L_x_185) ;  /* 0x0000000604fc7947 */ /* 0x000fea000b800000 */
[----:B------:R-:W-:-:S13]  /*6ac0*/  ELECT P6, URZ, PT ;  /* 0x00000000003f782f */ /* 0x000fda00038c0000 */
.L_x_206:
[----:B------:R-:W-:Y:S04]  /*6ad0*/  BSSY B0, `(.L_x_186) ;  /* 0x0000058000007945 */ /* 0x000fe80003800000 */
[----:B------:R-:W-:Y:S05]  /*6ae0*/  @!P6 BRA `(.L_x_187) ;  /* 0x000000040058e947 */ /* 0x000fea0003800000 */
[----:B------:R-:W-:-:S04]  /*6af0*/  LOP3.LUT R23, R23, 0x2, RZ, 0xfc, !PT ;  /* 0x0000000217177812 */ /* 0x000fc800078efcff */
[----:B------:R-:W-:-:S13]  /*6b00*/  ISETP.NE.AND P0, PT, R23, 0x3, PT ;  /* 0x000000031700780c */ /* 0x000fda0003f05270 */
[----:B------:R-:W-:Y:S05]  /*6b10*/  @!P0 BRA `(.L_x_188) ;  /* 0x0000000000048947 */ /* 0x000fea0003800000 */
[----:B------:R-:W-:Y:S01]  /*6b20*/  BPT.TRAP 0x1 ;  /* 0x000000040000795c */ /* 0x000fe20000300000 */
.L_x_188:
[----:B------:R-:W0:Y:S01]  /*6b30*/  S2R R5, SR_CgaCtaId ;  /* 0x0000000000057919 */ /* 0x000e220000008800 */
[----:B------:R-:W-:Y:S02]  /*6b40*/  MOV R0, 0x400 ;  /* 0x0000040000007802 */ /* 0x000fe40000000f00 */
[----:B------:R-:W-:Y:S02]  /*6b50*/  SHF.L.U32 R2, R3, 0x1f, RZ ;  /* 0x0000001f03027819 */ /* 0x000fe400000006ff */
[----:B0-----:R-:W-:-:S05]  /*6b60*/  LEA R5, R5, R0, 0x18 ;  /* 0x0000000005057211 */ /* 0x001fca00078ec0ff */
[----:B------:R-:W-:-:S04]  /*6b70*/  VIADD R5, R5, 0x48 ;  /* 0x0000004805057836 */ /* 0x000fc80000000000 */
[C---:B------:R-:W-:Y:S02]  /*6b80*/  IMAD R7, R8.reuse, 0x8, R5 ;  /* 0x0000000808077824 */ /* 0x040fe400078e0205 */
[----:B------:R-:W-:Y:S02]  /*6b90*/  VIADD R8, R8, 0x1 ;  /* 0x0000000108087836 */ /* 0x000fe40000000000 */
[----:B------:R-:W0:Y:S03]  /*6ba0*/  SYNCS.PHASECHK.TRANS64.TRYWAIT P0, [R7+URZ], R2 ;  /* 0x00000002070075a7 */ /* 0x000e26000800017f */
[----:B------:R-:W-:-:S04]  /*6bb0*/  ISETP.NE.AND P1, PT, R8, 0x9, PT ;  /* 0x000000090800780c */ /* 0x000fc80003f25270 */
[----:B------:R-:W-:Y:S02]  /*6bc0*/  SEL R0, RZ, 0x1, P1 ;  /* 0x00000001ff007807 */ /* 0x000fe40000800000 */
[----:B------:R-:W-:Y:S02]  /*6bd0*/  SEL R8, R8, RZ, P1 ;  /* 0x000000ff08087207 */ /* 0x000fe40000800000 */
[----:B------:R-:W-:-:S03]  /*6be0*/  LOP3.LUT R9, R3, R0, RZ, 0x3c, !PT ;  /* 0x0000000003097212 */ /* 0x000fc600078e3cff */
[----:B------:R-:W-:Y:S01]  /*6bf0*/  IMAD R6, R8, 0x8, R5 ;  /* 0x0000000808067824 */ /* 0x000fe200078e0205 */
[----:B------:R-:W-:Y:S01]  /*6c00*/  SHF.L.U32 R3, R9, 0x1f, RZ ;  /* 0x0000001f09037819 */ /* 0x000fe200000006ff */
[----:B0-----:R-:W-:Y:S06]  /*6c10*/  @!P0 BRA `(.L_x_189) ;  /* 0x0000000400c48947 */ /* 0x001fec0003800000 */
.L_x_207:
[----:B------:R-:W1:Y:S01]  /*6c20*/  SYNCS.PHASECHK.TRANS64.TRYWAIT P0, [R6+URZ], R3 ;  /* 0x00000003060075a7 */ /* 0x000e62000800017f */
[----:B------:R-:W-:-:S05]  /*6c30*/  VIADD R0, R8, 0x1 ;  /* 0x0000000108007836 */ /* 0x000fca0000000000 */
[----:B------:R-:W-:-:S04]  /*6c40*/  ISETP.NE.AND P1, PT, R0, 0x9, PT ;  /* 0x000000090000780c */ /* 0x000fc80003f25270 */
[----:B0-----:R-:W-:Y:S02]  /*6c50*/  SEL R2, RZ, 0x1, P1 ;  /* 0x00000001ff027807 */ /* 0x001fe40000800000 */
[----:B------:R-:W-:Y:S02]  /*6c60*/  SEL R0, R0, RZ, P1 ;  /* 0x000000ff00007207 */ /* 0x000fe40000800000 */
[----:B------:R-:W-:-:S03]  /*6c70*/  LOP3.LUT R9, R9, R2, RZ, 0x3c, !PT ;  /* 0x0000000209097212 */ /* 0x000fc600078e3cff */
[----:B------:R-:W-:Y:S01]  /*6c80*/  IMAD R7, R0, 0x8, R5 ;  /* 0x0000000800077824 */ /* 0x000fe200078e0205 */
[----:B------:R-:W-:Y:S01]  /*6c90*/  SHF.L.U32 R4, R9, 0x1f, RZ ;  /* 0x0000001f09047819 */ /* 0x000fe200000006ff */
[----:B-1----:R-:W-:Y:S06]  /*6ca0*/  @!P0 BRA `(.L_x_190) ;  /* 0x0000000400b48947 */ /* 0x002fec0003800000 */
.L_x_208:
[----:B------:R-:W1:Y:S01]  /*6cb0*/  SYNCS.PHASECHK.TRANS64.TRYWAIT P0, [R7+URZ], R4 ;  /* 0x00000004070075a7 */ /* 0x000e62000800017f */
[----:B------:R-:W-:-:S05]  /*6cc0*/  VIADD R0, R0, 0x1 ;  /* 0x0000000100007836 */ /* 0x000fca0000000000 */
[----:B------:R-:W-:-:S04]  /*6cd0*/  ISETP.NE.AND P1, PT, R0, 0x9, PT ;  /* 0x000000090000780c */ /* 0x000fc80003f25270 */
[----:B------:R-:W-:Y:S02]  /*6ce0*/  SEL R2, RZ, 0x1, P1 ;  /* 0x00000001ff027807 */ /* 0x000fe40000800000 */
[----:B------:R-:W-:Y:S02]  /*6cf0*/  SEL R0, R0, RZ, P1 ;  /* 0x000000ff00007207 */ /* 0x000fe40000800000 */
[----:B------:R-:W-:-:S03]  /*6d00*/  LOP3.LUT R9, R9, R2, RZ, 0x3c, !PT ;  /* 0x0000000209097212 */ /* 0x000fc600078e3cff */
[----:B0-----:R-:W-:Y:S01]  /*6d10*/  IMAD R6, R0, 0x8, R5 ;  /* 0x0000000800067824 */ /* 0x001fe200078e0205 */
[----:B------:R-:W-:Y:S01]  /*6d20*/  SHF.L.U32 R3, R9, 0x1f, RZ ;  /* 0x0000001f09037819 */ /* 0x000fe200000006ff */
[----:B-1----:R-:W-:Y:S06]  /*6d30*/  @!P0 BRA `(.L_x_191) ;  /* 0x0000000400a48947 */ /* 0x002fec0003800000 */
.L_x_209:
        /* <DEDUP_REMOVED lines=9> */
.L_x_210:
        /* <DEDUP_REMOVED lines=9> */
.L_x_211:
        /* <DEDUP_REMOVED lines=9> */
.L_x_212:
        /* <DEDUP_REMOVED lines=9> */
.L_x_213:
[----:B------:R-:W1:Y:S01]  /*6f80*/  SYNCS.PHASECHK.TRANS64.TRYWAIT P0, [R6+URZ], R3 ;  /* 0x00000003060075a7 */ /* 0x000e62000800017f */
[----:B------:R-:W-:-:S05]  /*6f90*/  VIADD R0, R0, 0x1 ;  /* 0x0000000100007836 */ /* 0x000fca0000000000 */
[----:B------:R-:W-:-:S04]  /*6fa0*/  ISETP.NE.AND P1, PT, R0, 0x9, PT ;  /* 0x000000090000780c */ /* 0x000fc80003f25270 */
[----:B------:R-:W-:Y:S02]  /*6fb0*/  SEL R2, RZ, 0x1, P1 ;  /* 0x00000001ff027807 */ /* 0x000fe40000800000 */
[----:B------:R-:W-:Y:S02]  /*6fc0*/  SEL R0, R0, RZ, P1 ;  /* 0x000000ff00007207 */ /* 0x000fe40000800000 */
[----:B------:R-:W-:Y:S01]  /*6fd0*/  LOP3.LUT R2, R9, R2, RZ, 0x3c, !PT ;  /* 0x0000000209027212 */ /* 0x000fe200078e3cff */
[----:B-1----:R-:W-:Y:S06]  /*6fe0*/  @!P0 BRA `(.L_x_196) ;  /* 0x00000004005c8947 */ /* 0x002fec0003800000 */
.L_x_214:
[----:B------:R-:W-:Y:S01]  /*6ff0*/  IMAD R5, R0, 0x8, R5 ;  /* 0x0000000800057824 */ /* 0x000fe200078e0205 */
[----:B------:R-:W-:-:S07]  /*7000*/  SHF.L.U32 R0, R2, 0x1f, RZ ;  /* 0x0000001f02007819 */ /* 0x000fce00000006ff */
.L_x_197:
[----:B--2---:R2:W3:Y:S02]  /*7010*/  SYNCS.PHASECHK.TRANS64.TRYWAIT P0, [R5+URZ], R0 ;  /* 0x00000000050075a7 */ /* 0x0044e4000800017f */
[----:B---3--:R-:W-:Y:S05]  /*7020*/  @!P0 NANOSLEEP.SYNCS 0x989680 ;  /* 0x009896800000895d */ /* 0x008fea0003900000 */
[----:B------:R-:W3:Y:S02]  /*7030*/  @!P0 SYNCS.PHASECHK.TRANS64 P0, [R5+URZ], R0 ;  /* 0x00000000050085a7 */ /* 0x000ee4000800007f */
[----:B---3--:R-:W-:Y:S05]  /*7040*/  @!P0 BRA `(.L_x_197) ;  /* 0xfffffffc00f08947 */ /* 0x008fea000383ffff */
.L_x_187:
[----:B------:R-:W-:Y:S05]  /*7050*/  BSYNC B0 ;  /* 0x0000000000007941 */ /* 0x000fea0003800000 */
.L_x_186:
[----:B------:R-:W-:Y:S05]  /*7060*/  EXIT ;  /* 0x000000000000794d */ /* 0x000fea0003800000 */
.L_x_20:
[----:B0-----:R-:W-:-:S04]  /*7070*/  IMAD.U32 R3, RZ, RZ, UR43 ;  /* 0x0000002bff037e24 */ /* 0x001fc8000f8e00ff */
[----:B------:R0:W1:Y:S03]  /*7080*/  SYNCS.PHASECHK.TRANS64.TRYWAIT P0, [R3+URZ+-0x8], R0 ;  /* 0xfffff800030075a7 */ /* 0x000066000800017f */
[----:B-1----:R-:W-:Y:S05]  /*7090*/  @!P0 NANOSLEEP.SYNCS 0x989680 ;  /* 0x009896800000895d */ /* 0x002fea0003900000 */
[----:B------:R-:W1:Y:S02]  /*70a0*/  @!P0 SYNCS.PHASECHK.TRANS64 P0, [R3+URZ+-0x8], R0 ;  /* 0xfffff800030085a7 */ /* 0x000e64000800007f */
[----:B-1----:R-:W-:Y:S05]  /*70b0*/  @!P0 BRA `(.L_x_20) ;  /* 0xfffffffc00ec8947 */ /* 0x002fea000383ffff */
[----:B------:R-:W-:Y:S05]  /*70c0*/  BRA `(.L_x_198) ;  /* 0xffffffa400e07947 */ /* 0x000fea000383ffff */
.L_x_25:
[----:B-1----:R1:W2:Y:S02]  /*70d0*/  SYNCS.PHASECHK.TRANS64.TRYWAIT P1, [R3+URZ], R0 ;  /* 0x00000000030075a7 */ /* 0x0022a4000802017f */
[----:B--2---:R-:W-:Y:S05]  /*70e0*/  @!P1 NANOSLEEP.SYNCS 0x989680 ;  /* 0x009896800000995d */ /* 0x004fea0003900000 */
[----:B------:R-:W2:Y:S02]  /*70f0*/  @!P1 SYNCS.PHASECHK.TRANS64 P1, [R3+URZ], R0 ;  /* 0x00000000030095a7 */ /* 0x000ea4000802007f */
[----:B--2---:R-:W-:Y:S05]  /*7100*/  @!P1 BRA `(.L_x_25) ;  /* 0xfffffffc00f09947 */ /* 0x004fea000383ffff */
[----:B------:R-:W-:Y:S05]  /*7110*/  BRA `(.L_x_24) ;  /* 0xffffffa800587947 */ /* 0x000fea000383ffff */
.L_x_30:
[----:B-1----:R-:W-:-:S04]  /*7120*/  IMAD.U32 R5, RZ, RZ, UR4 ;  /* 0x00000004ff057e24 */ /* 0x002fc8000f8e00ff */
[----:B------:R1:W2:Y:S03]  /*7130*/  SYNCS.PHASECHK.TRANS64.TRYWAIT P1, [R5+URZ], R4 ;  /* 0x00000004050075a7 */ /* 0x0002a6000802017f */
[----:B--2---:R-:W-:Y:S05]  /*7140*/  @!P1 NANOSLEEP.SYNCS 0x989680 ;  /* 0x009896800000995d */ /* 0x004fea0003900000 */
[----:B------:R-:W2:Y:S02]  /*7150*/  @!P1 SYNCS.PHASECHK.TRANS64 P1, [R5+URZ], R4 ;  /* 0x00000004050095a7 */ /* 0x000ea4000802007f */
[----:B--2---:R-:W-:Y:S05]  /*7160*/  @!P1 BRA `(.L_x_30) ;  /* 0xfffffffc00ec9947 */ /* 0x004fea000383ffff */
[----:B------:R-:W-:Y:S05]  /*7170*/  BRA `(.L_x_29) ;  /* 0xffffffac00287947 */ /* 0x000fea000383ffff */
.L_x_36:
[----:B0-----:R-:W-:-:S04]  /*7180*/  IMAD.U32 R4, RZ, RZ, UR43 ;  /* 0x0000002bff047e24 */ /* 0x001fc8000f8e00ff */
[----:B------:R0:W1:Y:S03]  /*7190*/  SYNCS.PHASECHK.TRANS64.TRYWAIT P0, [R4+URZ+0x8], R3 ;  /* 0x00000803040075a7 */ /* 0x000066000800017f */
[----:B-1----:R-:W-:Y:S05]  /*71a0*/  @!P0 NANOSLEEP.SYNCS 0x989680 ;  /* 0x009896800000895d */ /* 0x002fea0003900000 */
[----:B------:R-:W1:Y:S02]  /*71b0*/  @!P0 SYNCS.PHASECHK.TRANS64 P0, [R4+URZ+0x8], R3 ;  /* 0x00000803040085a7 */ /* 0x000e64000800007f */
[----:B-1----:R-:W-:Y:S05]  /*71c0*/  @!P0 BRA `(.L_x_36) ;  /* 0xfffffffc00ec8947 */ /* 0x002fea000383ffff */
[----:B------:R-:W-:Y:S05]  /*71d0*/  BRA `(.L_x_199) ;  /* 0xffffffb000687947 */ /* 0x000fea000383ffff */
.L_x_173:
[----:B------:R-:W-:Y:S01]  /*71e0*/  BSSY B1, `(.L_x_200) ;  /* 0x0000006000017945 */ /* 0x000fe20003800000 */
[----:B------:R-:W-:-:S07]  /*71f0*/  IMAD.MOV.U32 R15, RZ, RZ, -0x1 ;  /* 0xffffffffff0f7424 */ /* 0x000fce00078e00ff */
[----:B-----5:R-:W-:Y:S05]  /*7200*/  WARPSYNC.COLLECTIVE R15, `(.L_x_201) ;  /* 0x000000000f0c7348 */ /* 0x020fea0003c00000 */
[----:B------:R-:W-:Y:S02]  /*7210*/  ELECT P6, UR62, PT ;  /* 0x00000000003e782f */ /* 0x000fe400038c0000 */
[----:B------:R-:W-:Y:S01]  /*7220*/  MOV R14, UR62 ;  /* 0x0000003e000e7c02 */ /* 0x000fe20008000f00 */
[----:B-----5:R-:W-:Y:S10]  /*7230*/  ENDCOLLECTIVE ;  /* 0x000000000000791b */ /* 0x020ff40003800000 */
.L_x_201:
[----:B------:R-:W-:Y:S05]  /*7240*/  BSYNC B1 ;  /* 0x0000000000017941 */ /* 0x000fea0003800000 */
.L_x_200:
[----:B------:R-:W-:Y:S05]  /*7250*/  BRA `(.L_x_202) ;  /* 0xffffffec004c7947 */ /* 0x000fea000383ffff */
.L_x_176:
[----:B0-----:R0:W1:Y:S02]  /*7260*/  SYNCS.PHASECHK.TRANS64.TRYWAIT P1, [R14+URZ+0x48], R5 ;  /* 0x000048050e0075a7 */ /* 0x001064000802017f */
[----:B-1----:R-:W-:Y:S05]  /*7270*/  @!P1 NANOSLEEP.SYNCS 0x989680 ;  /* 0x009896800000995d */ /* 0x002fea0003900000 */
[----:B------:R-:W1:Y:S02]  /*7280*/  @!P1 SYNCS.PHASECHK.TRANS64 P1, [R14+URZ+0x48], R5 ;  /* 0x000048050e0095a7 */ /* 0x000e64000802007f */
[----:B-1----:R-:W-:Y:S05]  /*7290*/  @!P1 BRA `(.L_x_176) ;  /* 0xfffffffc00f09947 */ /* 0x002fea000383ffff */
[----:B------:R-:W-:Y:S05]  /*72a0*/  BRA `(.L_x_203) ;  /* 0xffffffec00807947 */ /* 0x000fea000383ffff */
.L_x_185:
[----:B------:R-:W-:Y:S01]  /*72b0*/  BSSY B0, `(.L_x_204) ;  /* 0x0000006000007945 */ /* 0x000fe20003800000 */
[----:B------:R-:W-:-:S07]  /*72c0*/  IMAD.MOV.U32 R15, RZ, RZ, -0x1 ;  /* 0xffffffffff0f7424 */ /* 0x000fce00078e00ff */
[----:B-----5:R-:W-:Y:S05]  /*72d0*/  WARPSYNC.COLLECTIVE R15, `(.L_x_205) ;  /* 0x000000000f0c7348 */ /* 0x020fea0003c00000 */
[----:B------:R-:W-:Y:S02]  /*72e0*/  ELECT P6, UR62, PT ;  /* 0x00000000003e782f */ /* 0x000fe400038c0000 */
[----:B------:R-:W-:Y:S01]  /*72f0*/  MOV R14, UR62 ;  /* 0x0000003e000e7c02 */ /* 0x000fe20008000f00 */
[----:B-----5:R-:W-:Y:S10]  /*7300*/  ENDCOLLECTIVE ;  /* 0x000000000000791b */ /* 0x020ff40003800000 */
.L_x_205:
[----:B------:R-:W-:Y:S05]  /*7310*/  BSYNC B0 ;  /* 0x0000000000007941 */ /* 0x000fea0003800000 */
.L_x_204:
[----:B------:R-:W-:Y:S05]  /*7320*/  BRA `(.L_x_206) ;  /* 0xfffffff400e87947 */ /* 0x000fea000383ffff */
.L_x_189:
[----:B0-----:R0:W1:Y:S02]  /*7330*/  SYNCS.PHASECHK.TRANS64.TRYWAIT P0, [R7+URZ], R2 ;  /* 0x00000002070075a7 */ /* 0x001064000800017f */
[----:B-1----:R-:W-:Y:S05]  /*7340*/  @!P0 NANOSLEEP.SYNCS 0x989680 ;  /* 0x009896800000895d */ /* 0x002fea0003900000 */
[----:B------:R-:W1:Y:S02]  /*7350*/  @!P0 SYNCS.PHASECHK.TRANS64 P0, [R7+URZ], R2 ;  /* 0x00000002070085a7 */ /* 0x000e64000800007f */
[----:B-1----:R-:W-:Y:S05]  /*7360*/  @!P0 BRA `(.L_x_189) ;  /* 0xfffffffc00f08947 */ /* 0x002fea000383ffff */
[----:B------:R-:W-:Y:S05]  /*7370*/  BRA `(.L_x_207) ;  /* 0xfffffff800287947 */ /* 0x000fea000383ffff */
.L_x_190:
[----:B0-----:R0:W1:Y:S02]  /*7380*/  SYNCS.PHASECHK.TRANS64.TRYWAIT P0, [R6+URZ], R3 ;  /* 0x00000003060075a7 */ /* 0x001064000800017f */
[----:B-1----:R-:W-:Y:S05]  /*7390*/  @!P0 NANOSLEEP.SYNCS 0x989680 ;  /* 0x009896800000895d */ /* 0x002fea0003900000 */
[----:B------:R-:W1:Y:S02]  /*73a0*/  @!P0 SYNCS.PHASECHK.TRANS64 P0, [R6+URZ], R3 ;  /* 0x00000003060085a7 */ /* 0x000e64000800007f */
[----:B-1----:R-:W-:Y:S05]  /*73b0*/  @!P0 BRA `(.L_x_190) ;  /* 0xfffffffc00f08947 */ /* 0x002fea000383ffff */
[----:B------:R-:W-:Y:S05]  /*73c0*/  BRA `(.L_x_208) ;  /* 0xfffffff800387947 */ /* 0x000fea000383ffff */
.L_x_191:
[----:B0-----:R0:W1:Y:S02]  /*73d0*/  SYNCS.PHASECHK.TRANS64.TRYWAIT P0, [R7+URZ], R4 ;  /* 0x00000004070075a7 */ /* 0x001064000800017f */
[----:B-1----:R-:W-:Y:S05]  /*73e0*/  @!P0 NANOSLEEP.SYNCS 0x989680 ;  /* 0x009896800000895d */ /* 0x002fea0003900000 */
[----:B------:R-:W1:Y:S02]  /*73f0*/  @!P0 SYNCS.PHASECHK.TRANS64 P0, [R7+URZ], R4 ;  /* 0x00000004070085a7 */ /* 0x000e64000800007f */
[----:B-1----:R-:W-:Y:S05]  /*7400*/  @!P0 BRA `(.L_x_191) ;  /* 0xfffffffc00f08947 */ /* 0x002fea000383ffff */
[----:B------:R-:W-:Y:S05]  /*7410*/  BRA `(.L_x_209) ;  /* 0xfffffff800487947 */ /* 0x000fea000383ffff */
.L_x_192:
[----:B0-----:R0:W1:Y:S02]  /*7420*/  SYNCS.PHASECHK.TRANS64.TRYWAIT P0, [R6+URZ], R3 ;  /* 0x00000003060075a7 */ /* 0x001064000800017f */
[----:B-1----:R-:W-:Y:S05]  /*7430*/  @!P0 NANOSLEEP.SYNCS 0x989680 ;  /* 0x009896800000895d */ /* 0x002fea0003900000 */
[----:B------:R-:W1:Y:S02]  /*7440*/  @!P0 SYNCS.PHASECHK.TRANS64 P0, [R6+URZ], R3 ;  /* 0x00000003060085a7 */ /* 0x000e64000800007f */
[----:B-1----:R-:W-:Y:S05]  /*7450*/  @!P0 BRA `(.L_x_192) ;  /* 0xfffffffc00f08947 */ /* 0x002fea000383ffff */
[----:B------:R-:W-:Y:S05]  /*7460*/  BRA `(.L_x_210) ;  /* 0xfffffff800587947 */ /* 0x000fea000383ffff */
.L_x_193:
[----:B0-----:R0:W1:Y:S02]  /*7470*/  SYNCS.PHASECHK.TRANS64.TRYWAIT P0, [R7+URZ], R4 ;  /* 0x00000004070075a7 */ /* 0x001064000800017f */
[----:B-1----:R-:W-:Y:S05]  /*7480*/  @!P0 NANOSLEEP.SYNCS 0x989680 ;  /* 0x009896800000895d */ /* 0x002fea0003900000 */
[----:B------:R-:W1:Y:S02]  /*7490*/  @!P0 SYNCS.PHASECHK.TRANS64 P0, [R7+URZ], R4 ;  /* 0x00000004070085a7 */ /* 0x000e64000800007f */
[----:B-1----:R-:W-:Y:S05]  /*74a0*/  @!P0 BRA `(.L_x_193) ;  /* 0xfffffffc00f08947 */ /* 0x002fea000383ffff */
[----:B------:R-:W-:Y:S05]  /*74b0*/  BRA `(.L_x_211) ;  /* 0xfffffff800687947 */ /* 0x000fea000383ffff */
.L_x_194:
[----:B0-----:R0:W1:Y:S02]  /*74c0*/  SYNCS.PHASECHK.TRANS64.TRYWAIT P0, [R6+URZ], R3 ;  /* 0x00000003060075a7 */ /* 0x001064000800017f */
[----:B-1----:R-:W-:Y:S05]  /*74d0*/  @!P0 NANOSLEEP.SYNCS 0x989680 ;  /* 0x009896800000895d */ /* 0x002fea0003900000 */
[----:B------:R-:W1:Y:S02]  /*74e0*/  @!P0 SYNCS.PHASECHK.TRANS64 P0, [R6+URZ], R3 ;  /* 0x00000003060085a7 */ /* 0x000e64000800007f */
[----:B-1----:R-:W-:Y:S05]  /*74f0*/  @!P0 BRA `(.L_x_194) ;  /* 0xfffffffc00f08947 */ /* 0x002fea000383ffff */
[----:B------:R-:W-:Y:S05]  /*7500*/  BRA `(.L_x_212) ;  /* 0xfffffff800787947 */ /* 0x000fea000383ffff */
.L_x_195:
[----:B0-----:R0:W1:Y:S02]  /*7510*/  SYNCS.PHASECHK.TRANS64.TRYWAIT P0, [R7+URZ], R4 ;  /* 0x00000004070075a7 */ /* 0x001064000800017f */
[----:B-1----:R-:W-:Y:S05]  /*7520*/  @!P0 NANOSLEEP.SYNCS 0x989680 ;  /* 0x009896800000895d */ /* 0x002fea0003900000 */
[----:B------:R-:W1:Y:S02]  /*7530*/  @!P0 SYNCS.PHASECHK.TRANS64 P0, [R7+URZ], R4 ;  /* 0x00000004070085a7 */ /* 0x000e64000800007f */
[----:B-1----:R-:W-:Y:S05]  /*7540*/  @!P0 BRA `(.L_x_195) ;  /* 0xfffffffc00f08947 */ /* 0x002fea000383ffff */
[----:B------:R-:W-:Y:S05]  /*7550*/  BRA `(.L_x_213) ;  /* 0xfffffff800887947 */ /* 0x000fea000383ffff */
.L_x_196:
[----:B-1----:R1:W2:Y:S02]  /*7560*/  SYNCS.PHASECHK.TRANS64.TRYWAIT P0, [R6+URZ], R3 ;  /* 0x00000003060075a7 */ /* 0x0022a4000800017f */
[----:B--2---:R-:W-:Y:S05]  /*7570*/  @!P0 NANOSLEEP.SYNCS 0x989680 ;  /* 0x009896800000895d */ /* 0x004fea0003900000 */
[----:B------:R-:W2:Y:S02]  /*7580*/  @!P0 SYNCS.PHASECHK.TRANS64 P0, [R6+URZ], R3 ;  /* 0x00000003060085a7 */ /* 0x000ea4000800007f */
[----:B--2---:R-:W-:Y:S05]  /*7590*/  @!P0 BRA `(.L_x_196) ;  /* 0xfffffffc00f08947 */ /* 0x004fea000383ffff */
[----:B------:R-:W-:Y:S05]  /*75a0*/  BRA `(.L_x_214) ;  /* 0xfffffff800907947 */ /* 0x000fea000383ffff */
.L_x_215:
[----:B------:R-:W-:-:S00]  /*75b0*/  BRA `(.L_x_215) ;  /* 0xfffffffc00fc7947 */ /* 0x000fc0000383ffff */
[----:B------:R-:W-:-:S00]  /*75c0*/  NOP ;  /* 0x0000000000007918 */ /* 0x000fc00000000000 */
        /* <DEDUP_REMOVED lines=11> */
.L_x_216:


//--------------------- .nv.global.init           --------------------------
	.section	.nv.global.init,"aw",@progbits
.nv.global.init:
	.type		$str$22,@object
	.size		$str$22,($str$23 - $str$22)
$str$22:
        /*0000*/ 	.byte	0x6b, 0x5f, 0x74, 0x69, 0x6c, 0x65, 0x5f, 0x63, 0x6f, 0x75, 0x6e, 0x74, 0x20, 0x3e, 0x3d, 0x20
        /*0010*/ 	.byte	0x31, 0x00
	.type		$str$23,@object
	.size		$str$23,(__unnamed_1 - $str$23)
$str$23:
        /*0012*/ 	.byte	0x2f, 0x74, 0x6d, 0x70, 0x2f, 0x63, 0x75, 0x74, 0x6c, 0x61, 0x73, 0x73, 0x5f, 0x73, 0x77, 0x65
        /*0022*/ 	.byte	0x65, 0x70, 0x5f, 0x73, 0x72, 0x63, 0x2f, 0x69, 0x6e, 0x63, 0x6c, 0x75, 0x64, 0x65, 0x2f, 0x63
        /*0032*/ 	.byte	0x75, 0x74, 0x6c, 0x61, 0x73, 0x73, 0x2f, 0x67, 0x65, 0x6d, 0x6d, 0x2f, 0x63, 0x6f, 0x6c, 0x6c
        /*0042*/ 	.byte	0x65, 0x63, 0x74, 0x69, 0x76, 0x65, 0x2f, 0x73, 0x6d, 0x39, 0x30, 0x5f, 0x6d, 0x6d, 0x61, 0x5f
        /*0052*/ 	.byte	0x74, 0x6d, 0x61, 0x5f, 0x67, 0x6d, 0x6d, 0x61, 0x5f, 0x73, 0x73, 0x5f, 0x77, 0x61, 0x72, 0x70
        /*0062*/ 	.byte	0x73, 0x70, 0x65, 0x63, 0x69, 0x61, 0x6c, 0x69, 0x7a, 0x65, 0x64, 0x2e, 0x68, 0x70, 0x70, 0x00
	.type		__unnamed_1,@object
	.size		__unnamed_1,(.L_0 - __unnamed_1)
__unnamed_1:
        /*0072*/ 	.byte	0x76, 0x6f, 0x69, 0x64, 0x20, 0x63, 0x75, 0x74, 0x6c, 0x61, 0x73, 0x73, 0x3a, 0x3a, 0x67, 0x65
        /* <DEDUP_REMOVED lines=172> */
        /*0b42*/ 	.byte	0x69, 0x64, 0x65, 0x6e, 0x74, 0x69, 0x74, 0x79, 0x5d, 0x00
.L_0:


//--------------------- .nv.shared._ZN7cutlass13device_kernelINS_4gemm6kernel13GemmUniversalIN4cute5tupleIJiiiiEEENS1_10collective13CollectiveMmaINS1_34MainloopSm90TmaGmmaWarpSpecializedILi9ENS5_IJNS4_1CILi4EEENSA_ILi1EEESC_EEENS1_32KernelTmaWarpSpecializedPingpongEEENS5_IJNSA_ILi64EEENSA_ILi128EEESH_EEEaNS5_IJlSC_lEEEaSJ_NS4_8TiledMMAINS4_8MMA_AtomIJNS4_4SM904GMMA27MMA_64x128x32_S32S8S8_SS_TNEEEENS4_6LayoutINS5_IJSC_SC_SC_EEENS5_IJNSA_ILi0EEESS_SS_EEEEENS5_IJNS4_10UnderscoreESV_SV_EEEEENS4_13SM90_TMA_LOADENS4_14ComposedLayoutINS4_7SwizzleILi3ELi4ELi3EEENS4_18smem_ptr_flag_bitsILi8EEENSQ_INS5_IJNSA_ILi8EEESH_EEENS5_IJSH_SC_EEEEEEEvNS4_8identityENS4_23SM90_TMA_LOAD_MULTICASTES18_vS19_EENS_8epilogue10collective6detail29Sm90TmaWarpSpecializedAdapterINS1D_15DefaultEpilogueIaSJ_SJ_NS1C_6thread17LinearCombinationIaLi1EiiLNS1H_9ScaleType4KindE0ELNS_15FloatRoundStyleE2EaEENS1_15EpilogueDefaultEEEEEvvEEEEvNT_6ParamsE --------------------------
	.section	.nv.shared._ZN7cutlass13device_kernelINS_4gemm6kernel13GemmUniversalIN4cute5tupleIJiiiiEEENS1_10collective13CollectiveMmaINS1_34MainloopSm90TmaGmmaWarpSpecializedILi9ENS5_IJNS4_1CILi4EEENSA_ILi1EEESC_EEENS1_32KernelTmaWarpSpecializedPingpongEEENS5_IJNSA_ILi64EEENSA_ILi128EEESH_EEEaNS5_IJlSC_lEEEaSJ_NS4_8TiledMMAINS4_8MMA_AtomIJNS4_4SM904GMMA27MMA_64x128x32_S32S8S8_SS_TNEEEENS4_6LayoutINS5_IJSC_SC_SC_EEENS5_IJNSA_ILi0EEESS_SS_EEEEENS5_IJNS4_10UnderscoreESV_SV_EEEEENS4_13SM90_TMA_LOADENS4_14ComposedLayoutINS4_7SwizzleILi3ELi4ELi3EEENS4_18smem_ptr_flag_bitsILi8EEENSQ_INS5_IJNSA_ILi8EEESH_EEENS5_IJSH_SC_EEEEEEEvNS4_8identityENS4_23SM90_TMA_LOAD_MULTICASTES18_vS19_EENS_8epilogue10collective6detail29Sm90TmaWarpSpecializedAdapterINS1D_15DefaultEpilogueIaSJ_SJ_NS1C_6thread17LinearCombinationIaLi1EiiLNS1H_9ScaleType4KindE0ELNS_15FloatRoundStyleE2EaEENS1_15EpilogueDefaultEEEEEvvEEEEvNT_6ParamsE,"aw",@nobits
	.sectionflags	@""
	.align	16
	.zero		1024


//--------------------- .nv.shared.reserved.0     --------------------------
	.section	.nv.shared.reserved.0,"aw",@nobits
	.weak		__nv_reservedSMEM_offset_0_alias
	.size		__nv_reservedSMEM_offset_0_alias, 0, 0
	.other		__nv_reservedSMEM_offset_0_alias,@"STO_CUDA_RESERVED_SHARED STV_DEFAULT"
__nv_reservedSMEM_offset_0_alias:
	.zero		0


//--------------------- .nv.global                --------------------------
	.section	.nv.global,"aw",@nobits
.nv.global:
	.type		_ZN40_INTERNAL_f4edf925_4_k_cu_9adcb2c9_258794cute1_E,@object
	.size		_ZN40_INTERNAL_f4edf925_4_k_cu_9adcb2c9_258794cute1_E,(_ZN40_INTERNAL_f4edf925_4_k_cu_9adcb2c9_258794cuda3std3__45__cpo6cbeginE - _ZN40_INTERNAL_f4edf925_4_k_cu_9adcb2c9_258794cute1_E)
_ZN40_INTERNAL_f4edf925_4_k_cu_9adcb2c9_258794cute1_E:
	.zero		1
	.type		_ZN40_INTERNAL_f4edf925_4_k_cu_9adcb2c9_258794cuda3std3__45__cpo6cbeginE,@object
	.size		_ZN40_INTERNAL_f4edf925_4_k_cu_9adcb2c9_258794cuda3std3__45__cpo6cbeginE,(_ZN40_INTERNAL_f4edf925_4_k_cu_9adcb2c9_258794cuda3std3__48in_placeE - _ZN40_INTERNAL_f4edf925_4_k_cu_9adcb2c9_258794cuda3std3__45__cpo6cbeginE)
_ZN40_INTERNAL_f4edf925_4_k_cu_9adcb2c9_258794cuda3std3__45__cpo6cbeginE:
	.zero		1
	.type		_ZN40_INTERNAL_f4edf925_4_k_cu_9adcb2c9_258794cuda3std3__48in_placeE,@object
	.size		_ZN40_INTERNAL_f4edf925_4_k_cu_9adcb2c9_258794cuda3std3__48in_placeE,(_ZN40_INTERNAL_f4edf925_4_k_cu_9adcb2c9_258794cuda3std6ranges3__45__cpo9iter_moveE - _ZN40_INTERNAL_f4edf925_4_k_cu_9adcb2c9_258794cuda3std3__48in_placeE)
_ZN40_INTERNAL_f4edf925_4_k_cu_9adcb2c9_258794cuda3std3__48in_placeE:
	.zero		1
	.type		_ZN40_INTERNAL_f4edf925_4_k_cu_9adcb2c9_258794cuda3std6ranges3__45__cpo9iter_moveE,@object
	.size		_ZN40_INTERNAL_f4edf925_4_k_cu_9adcb2c9_258794cuda3std6ranges3__45__cpo9iter_moveE,(_ZN40_INTERNAL_f4edf925_4_k_cu_9adcb2c9_258794cuda3std3__45__cpo5beginE - _ZN40_INTERNAL_f4edf925_4_k_cu_9adcb2c9_258794cuda3std6ranges3__45__cpo9iter_moveE)
_ZN40_INTERNAL_f4edf925_4_k_cu_9adcb2c9_258794cuda3std6ranges3__45__cpo9iter_moveE:
	.zero		1
	.type		_ZN40_INTERNAL_f4edf925_4_k_cu_9adcb2c9_258794cuda3std3__45__cpo5beginE,@object
	.size		_ZN40_INTERNAL_f4edf925_4_k_cu_9adcb2c9_258794cuda3std3__45__cpo5beginE,(_ZN40_INTERNAL_f4edf925_4_k_cu_9adcb2c9_258794cuda3std3__442_GLOBAL__N__f4edf925_4_k_cu_9adcb2c9_258796ignoreE - _ZN40_INTERNAL_f4edf925_4_k_cu_9adcb2c9_258794cuda3std3__45__cpo5beginE)
_ZN40_INTERNAL_f4edf925_4_k_cu_9adcb2c9_258794cuda3std3__45__cpo5beginE:
	.zero		1
	.type		_ZN40_INTERNAL_f4edf925_4_k_cu_9adcb2c9_258794cuda3std3__442_GLOBAL__N__f4edf925_4_k_cu_9adcb2c9_258796ignoreE,@object
	.size		_ZN40_INTERNAL_f4edf925_4_k_cu_9adcb2c9_258794cuda3std3__442_GLOBAL__N__f4edf925_4_k_cu_9adcb2c9_258796ignoreE,(_ZN40_INTERNAL_f4edf925_4_k_cu_9adcb2c9_258794cute7productE - _ZN40_INTERNAL_f4edf925_4_k_cu_9adcb2c9_258794cuda3std3__442_GLOBAL__N__f4edf925_4_k_cu_9adcb2c9_258796ignoreE)
_ZN40_INTERNAL_f4edf925_4_k_cu_9adcb2c9_258794cuda3std3__442_GLOBAL__N__f4edf925_4_k_cu_9adcb2c9_258796ignoreE:
	.zero		1
	.type		_ZN40_INTERNAL_f4edf925_4_k_cu_9adcb2c9_258794cute7productE,@object
	.size		_ZN40_INTERNAL_f4edf925_4_k_cu_9adcb2c9_258794cute7productE,(_ZN40_INTERNAL_f4edf925_4_k_cu_9adcb2c9_258794cuda3std3__45__cpo3endE - _ZN40_INTERNAL_f4edf925_4_k_cu_9adcb2c9_258794cute7productE)
_ZN40_INTERNAL_f4edf925_4_k_cu_9adcb2c9_258794cute7productE:
	.zero		1
	.type		_ZN40_INTERNAL_f4edf925_4_k_cu_9adcb2c9_258794cuda3std3__45__cpo3endE,@object
	.size		_ZN40_INTERNAL_f4edf925_4_k_cu_9adcb2c9_258794cuda3std3__45__cpo3endE,(_ZN40_INTERNAL_f4edf925_4_k_cu_9adcb2c9_258794cuda3std3__419piecewise_constructE - _ZN40_INTERNAL_f4edf925_4_k_cu_9adcb2c9_258794cuda3std3__45__cpo3endE)
_ZN40_INTERNAL_f4edf925_4_k_cu_9adcb2c9_258794cuda3std3__45__cpo3endE:
	.zero		1
	.type		_ZN40_INTERNAL_f4edf925_4_k_cu_9adcb2c9_258794cuda3std3__419piecewise_constructE,@object
	.size		_ZN40_INTERNAL_f4edf925_4_k_cu_9adcb2c9_258794cuda3std3__419piecewise_constructE,(_ZN40_INTERNAL_f4edf925_4_k_cu_9adcb2c9_258794cuda3std3__45__cpo4cendE - _ZN40_INTERNAL_f4edf925_4_k_cu_9adcb2c9_258794cuda3std3__419piecewise_constructE)
_ZN40_INTERNAL_f4edf925_4_k_cu_9adcb2c9_258794cuda3std3__419piecewise_constructE:
	.zero		1
	.type		_ZN40_INTERNAL_f4edf925_4_k_cu_9adcb2c9_258794cuda3std3__45__cpo4cendE,@object
	.size		_ZN40_INTERNAL_f4edf925_4_k_cu_9adcb2c9_258794cuda3std3__45__cpo4cendE,(_ZN40_INTERNAL_f4edf925_4_k_cu_9adcb2c9_258794cuda3std6ranges3__45__cpo4swapE - _ZN40_INTERNAL_f4edf925_4_k_cu_9adcb2c9_258794cuda3std3__45__cpo4cendE)
_ZN40_INTERNAL_f4edf925_4_k_cu_9adcb2c9_258794cuda3std3__45__cpo4cendE:
	.zero		1
	.type		_ZN40_INTERNAL_f4edf925_4_k_cu_9adcb2c9_258794cuda3std6ranges3__45__cpo4swapE,@object
	.size		_ZN40_INTERNAL_f4edf925_4_k_cu_9adcb2c9_258794cuda3std6ranges3__45__cpo4swapE,(.L_8 - _ZN40_INTERNAL_f4edf925_4_k_cu_9adcb2c9_258794cuda3std6ranges3__45__cpo4swapE)
_ZN40_INTERNAL_f4edf925_4_k_cu_9adcb2c9_258794cuda3std6ranges3__45__cpo4swapE:
	.zero		1
.L_8:


//--------------------- .nv.constant0._ZN7cutlass13device_kernelINS_4gemm6kernel13GemmUniversalIN4cute5tupleIJiiiiEEENS1_10collective13CollectiveMmaINS1_34MainloopSm90TmaGmmaWarpSpecializedILi9ENS5_IJNS4_1CILi4EEENSA_ILi1EEESC_EEENS1_32KernelTmaWarpSpecializedPingpongEEENS5_IJNSA_ILi64EEENSA_ILi128EEESH_EEEaNS5_IJlSC_lEEEaSJ_NS4_8TiledMMAINS4_8MMA_AtomIJNS4_4SM904GMMA27MMA_64x128x32_S32S8S8_SS_TNEEEENS4_6LayoutINS5_IJSC_SC_SC_EEENS5_IJNSA_ILi0EEESS_SS_EEEEENS5_IJNS4_10UnderscoreESV_SV_EEEEENS4_13SM90_TMA_LOADENS4_14ComposedLayoutINS4_7SwizzleILi3ELi4ELi3EEENS4_18smem_ptr_flag_bitsILi8EEENSQ_INS5_IJNSA_ILi8EEESH_EEENS5_IJSH_SC_EEEEEEEvNS4_8identityENS4_23SM90_TMA_LOAD_MULTICASTES18_vS19_EENS_8epilogue10collective6detail29Sm90TmaWarpSpecializedAdapterINS1D_15DefaultEpilogueIaSJ_SJ_NS1C_6thread17LinearCombinationIaLi1EiiLNS1H_9ScaleType4KindE0ELNS_15FloatRoundStyleE2EaEENS1_15EpilogueDefaultEEEEEvvEEEEvNT_6ParamsE --------------------------
	.section	.nv.constant0._ZN7cutlass13device_kernelINS_4gemm6kernel13GemmUniversalIN4cute5tupleIJiiiiEEENS1_10collective13CollectiveMmaINS1_34MainloopSm90TmaGmmaWarpSpecializedILi9ENS5_IJNS4_1CILi4EEENSA_ILi1EEESC_EEENS1_32KernelTmaWarpSpecializedPingpongEEENS5_IJNSA_ILi64EEENSA_ILi128EEESH_EEEaNS5_IJlSC_lEEEaSJ_NS4_8TiledMMAINS4_8MMA_AtomIJNS4_4SM904GMMA27MMA_64x128x32_S32S8S8_SS_TNEEEENS4_6LayoutINS5_IJSC_SC_SC_EEENS5_IJNSA_ILi0EEESS_SS_EEEEENS5_IJNS4_10UnderscoreESV_SV_EEEEENS4_13SM90_TMA_LOADENS4_14ComposedLayoutINS4_7SwizzleILi3ELi4ELi3EEENS4_18smem_ptr_flag_bitsILi8EEENSQ_INS5_IJNSA_ILi8EEESH_EEENS5_IJSH_SC_EEEEEEEvNS4_8identityENS4_23SM90_TMA_LOAD_MULTICASTES18_vS19_EENS_8epilogue10collective6detail29Sm90TmaWarpSpecializedAdapterINS1D_15DefaultEpilogueIaSJ_SJ_NS1C_6thread17LinearCombinationIaLi1EiiLNS1H_9ScaleType4KindE0ELNS_15FloatRoundStyleE2EaEENS1_15EpilogueDefaultEEEEEvvEEEEvNT_6ParamsE,"a",@progbits
	.sectionflags	@""
	.align	4
.nv.constant0._ZN7cutlass13device_kernelINS_4gemm6kernel13GemmUniversalIN4cute5tupleIJiiiiEEENS1_10collective13CollectiveMmaINS1_34MainloopSm90TmaGmmaWarpSpecializedILi9ENS5_IJNS4_1CILi4EEENSA_ILi1EEESC_EEENS1_32KernelTmaWarpSpecializedPingpongEEENS5_IJNSA_ILi64EEENSA_ILi128EEESH_EEEaNS5_IJlSC_lEEEaSJ_NS4_8TiledMMAINS4_8MMA_AtomIJNS4_4SM904GMMA27MMA_64x128x32_S32S8S8_SS_TNEEEENS4_6LayoutINS5_IJSC_SC_SC_EEENS5_IJNSA_ILi0EEESS_SS_EEEEENS5_IJNS4_10UnderscoreESV_SV_EEEEENS4_13SM90_TMA_LOADENS4_14ComposedLayoutINS4_7SwizzleILi3ELi4ELi3EEENS4_18smem_ptr_flag_bitsILi8EEENSQ_INS5_IJNSA_ILi8EEESH_EEENS5_IJSH_SC_EEEEEEEvNS4_8identityENS4_23SM90_TMA_LOAD_MULTICASTES18_vS19_EENS_8epilogue10collective6detail29Sm90TmaWarpSpecializedAdapterINS1D_15DefaultEpilogueIaSJ_SJ_NS1C_6thread17LinearCombinationIaLi1EiiLNS1H_9ScaleType4KindE0ELNS_15FloatRoundStyleE2EaEENS1_15EpilogueDefaultEEEEEvvEEEEvNT_6ParamsE:
	.zero		1664


//--------------------- SYMBOLS --------------------------

	.type		.nv.reservedSmem.offset0,@object
	.size		.nv.reservedSmem.offset0,0x4
	.type		__assertfail,@function
